//
// Generated by NVIDIA NVVM Compiler
//
// Compiler Build ID: CL-36424714
// Cuda compilation tools, release 13.0, V13.0.88
// Based on NVVM 20.0.0
//

.version 9.0
.target sm_100
.address_size 64

	// .globl	_Z16Saxis_InitializePfffi
.extern .shared .align 16 .b8 Array[];

.visible .entry _Z16Saxis_InitializePfffi(
	.param .u64 .ptr .align 1 _Z16Saxis_InitializePfffi_param_0,
	.param .f32 _Z16Saxis_InitializePfffi_param_1,
	.param .f32 _Z16Saxis_InitializePfffi_param_2,
	.param .u32 _Z16Saxis_InitializePfffi_param_3
)
{
	.reg .pred 	%p<2>;
	.reg .b32 	%r<6>;
	.reg .b32 	%f<5>;
	.reg .b64 	%rd<5>;

	ld.param.u64 	%rd1, [_Z16Saxis_InitializePfffi_param_0];
	ld.param.f32 	%f1, [_Z16Saxis_InitializePfffi_param_1];
	ld.param.f32 	%f2, [_Z16Saxis_InitializePfffi_param_2];
	ld.param.u32 	%r2, [_Z16Saxis_InitializePfffi_param_3];
	mov.u32 	%r3, %tid.x;
	mov.u32 	%r4, %ntid.x;
	mov.u32 	%r5, %ctaid.x;
	mad.lo.s32 	%r1, %r4, %r5, %r3;
	setp.ge.s32 	%p1, %r1, %r2;
	@%p1 bra 	$L__BB0_2;
	cvta.to.global.u64 	%rd2, %rd1;
	cvt.rn.f32.s32 	%f3, %r1;
	fma.rn.f32 	%f4, %f2, %f3, %f1;
	mul.wide.s32 	%rd3, %r1, 4;
	add.s64 	%rd4, %rd2, %rd3;
	st.global.f32 	[%rd4], %f4;
$L__BB0_2:
	ret;

}
	// .globl	_Z4CallPfPKffi
.visible .entry _Z4CallPfPKffi(
	.param .u64 .ptr .align 1 _Z4CallPfPKffi_param_0,
	.param .u64 .ptr .align 1 _Z4CallPfPKffi_param_1,
	.param .f32 _Z4CallPfPKffi_param_2,
	.param .u32 _Z4CallPfPKffi_param_3
)
{
	.reg .pred 	%p<2>;
	.reg .b32 	%r<6>;
	.reg .b32 	%f<5>;
	.reg .b64 	%rd<8>;

	ld.param.u64 	%rd1, [_Z4CallPfPKffi_param_0];
	ld.param.u64 	%rd2, [_Z4CallPfPKffi_param_1];
	ld.param.f32 	%f1, [_Z4CallPfPKffi_param_2];
	ld.param.u32 	%r2, [_Z4CallPfPKffi_param_3];
	mov.u32 	%r3, %tid.x;
	mov.u32 	%r4, %ntid.x;
	mov.u32 	%r5, %ctaid.x;
	mad.lo.s32 	%r1, %r4, %r5, %r3;
	setp.ge.s32 	%p1, %r1, %r2;
	@%p1 bra 	$L__BB1_2;
	cvta.to.global.u64 	%rd3, %rd2;
	cvta.to.global.u64 	%rd4, %rd1;
	mul.wide.s32 	%rd5, %r1, 4;
	add.s64 	%rd6, %rd3, %rd5;
	ld.global.nc.f32 	%f2, [%rd6];
	sub.f32 	%f3, %f2, %f1;
	max.f32 	%f4, %f3, 0f00000000;
	add.s64 	%rd7, %rd4, %rd5;
	st.global.f32 	[%rd7], %f4;
$L__BB1_2:
	ret;

}
	// .globl	_Z3PutPfPKffi
.visible .entry _Z3PutPfPKffi(
	.param .u64 .ptr .align 1 _Z3PutPfPKffi_param_0,
	.param .u64 .ptr .align 1 _Z3PutPfPKffi_param_1,
	.param .f32 _Z3PutPfPKffi_param_2,
	.param .u32 _Z3PutPfPKffi_param_3
)
{
	.reg .pred 	%p<2>;
	.reg .b32 	%r<6>;
	.reg .b32 	%f<5>;
	.reg .b64 	%rd<8>;

	ld.param.u64 	%rd1, [_Z3PutPfPKffi_param_0];
	ld.param.u64 	%rd2, [_Z3PutPfPKffi_param_1];
	ld.param.f32 	%f1, [_Z3PutPfPKffi_param_2];
	ld.param.u32 	%r2, [_Z3PutPfPKffi_param_3];
	mov.u32 	%r3, %tid.x;
	mov.u32 	%r4, %ntid.x;
	mov.u32 	%r5, %ctaid.x;
	mad.lo.s32 	%r1, %r4, %r5, %r3;
	setp.ge.s32 	%p1, %r1, %r2;
	@%p1 bra 	$L__BB2_2;
	cvta.to.global.u64 	%rd3, %rd2;
	cvta.to.global.u64 	%rd4, %rd1;
	mul.wide.s32 	%rd5, %r1, 4;
	add.s64 	%rd6, %rd3, %rd5;
	ld.global.nc.f32 	%f2, [%rd6];
	sub.f32 	%f3, %f1, %f2;
	max.f32 	%f4, %f3, 0f00000000;
	add.s64 	%rd7, %rd4, %rd5;
	st.global.f32 	[%rd7], %f4;
$L__BB2_2:
	ret;

}
	// .globl	_Z24MaxBoundary_EuropeanCallPfffPKfS1_fi
.visible .entry _Z24MaxBoundary_EuropeanCallPfffPKfS1_fi(
	.param .u64 .ptr .align 1 _Z24MaxBoundary_EuropeanCallPfffPKfS1_fi_param_0,
	.param .f32 _Z24MaxBoundary_EuropeanCallPfffPKfS1_fi_param_1,
	.param .f32 _Z24MaxBoundary_EuropeanCallPfffPKfS1_fi_param_2,
	.param .u64 .ptr .align 1 _Z24MaxBoundary_EuropeanCallPfffPKfS1_fi_param_3,
	.param .u64 .ptr .align 1 _Z24MaxBoundary_EuropeanCallPfffPKfS1_fi_param_4,
	.param .f32 _Z24MaxBoundary_EuropeanCallPfffPKfS1_fi_param_5,
	.param .u32 _Z24MaxBoundary_EuropeanCallPfffPKfS1_fi_param_6
)
{
	.reg .pred 	%p<2>;
	.reg .b32 	%r<6>;
	.reg .b32 	%f<12>;
	.reg .b64 	%rd<11>;

	ld.param.u64 	%rd1, [_Z24MaxBoundary_EuropeanCallPfffPKfS1_fi_param_0];
	ld.param.f32 	%f1, [_Z24MaxBoundary_EuropeanCallPfffPKfS1_fi_param_1];
	ld.param.u64 	%rd2, [_Z24MaxBoundary_EuropeanCallPfffPKfS1_fi_param_3];
	ld.param.u64 	%rd3, [_Z24MaxBoundary_EuropeanCallPfffPKfS1_fi_param_4];
	ld.param.f32 	%f2, [_Z24MaxBoundary_EuropeanCallPfffPKfS1_fi_param_5];
	ld.param.u32 	%r2, [_Z24MaxBoundary_EuropeanCallPfffPKfS1_fi_param_6];
	mov.u32 	%r3, %tid.x;
	mov.u32 	%r4, %ntid.x;
	mov.u32 	%r5, %ctaid.x;
	mad.lo.s32 	%r1, %r4, %r5, %r3;
	setp.ge.s32 	%p1, %r1, %r2;
	@%p1 bra 	$L__BB3_2;
	cvta.to.global.u64 	%rd4, %rd3;
	cvta.to.global.u64 	%rd5, %rd2;
	cvta.to.global.u64 	%rd6, %rd1;
	mul.wide.s32 	%rd7, %r1, 4;
	add.s64 	%rd8, %rd4, %rd7;
	ld.global.nc.f32 	%f3, [%rd8];
	mul.f32 	%f4, %f3, 0f3FB8AA3B;
	ex2.approx.f32 	%f5, %f4;
	mul.f32 	%f6, %f1, %f5;
	add.s64 	%rd9, %rd5, %rd7;
	ld.global.nc.f32 	%f7, [%rd9];
	mul.f32 	%f8, %f7, 0f3FB8AA3B;
	ex2.approx.f32 	%f9, %f8;
	mul.f32 	%f10, %f2, %f9;
	sub.f32 	%f11, %f6, %f10;
	add.s64 	%rd10, %rd6, %rd7;
	st.global.f32 	[%rd10], %f11;
$L__BB3_2:
	ret;

}
	// .globl	_Z24MaxBoundary_AmericanCallPfffi
.visible .entry _Z24MaxBoundary_AmericanCallPfffi(
	.param .u64 .ptr .align 1 _Z24MaxBoundary_AmericanCallPfffi_param_0,
	.param .f32 _Z24MaxBoundary_AmericanCallPfffi_param_1,
	.param .f32 _Z24MaxBoundary_AmericanCallPfffi_param_2,
	.param .u32 _Z24MaxBoundary_AmericanCallPfffi_param_3
)
{
	.reg .pred 	%p<2>;
	.reg .b32 	%r<6>;
	.reg .b32 	%f<4>;
	.reg .b64 	%rd<5>;

	ld.param.u64 	%rd1, [_Z24MaxBoundary_AmericanCallPfffi_param_0];
	ld.param.f32 	%f1, [_Z24MaxBoundary_AmericanCallPfffi_param_1];
	ld.param.f32 	%f2, [_Z24MaxBoundary_AmericanCallPfffi_param_2];
	ld.param.u32 	%r2, [_Z24MaxBoundary_AmericanCallPfffi_param_3];
	mov.u32 	%r3, %tid.x;
	mov.u32 	%r4, %ntid.x;
	mov.u32 	%r5, %ctaid.x;
	mad.lo.s32 	%r1, %r4, %r5, %r3;
	setp.ge.s32 	%p1, %r1, %r2;
	@%p1 bra 	$L__BB4_2;
	cvta.to.global.u64 	%rd2, %rd1;
	sub.f32 	%f3, %f1, %f2;
	mul.wide.s32 	%rd3, %r1, 4;
	add.s64 	%rd4, %rd2, %rd3;
	st.global.f32 	[%rd4], %f3;
$L__BB4_2:
	ret;

}
	// .globl	_Z23MinBoundary_EuropeanPutPfffPKfS1_fi
.visible .entry _Z23MinBoundary_EuropeanPutPfffPKfS1_fi(
	.param .u64 .ptr .align 1 _Z23MinBoundary_EuropeanPutPfffPKfS1_fi_param_0,
	.param .f32 _Z23MinBoundary_EuropeanPutPfffPKfS1_fi_param_1,
	.param .f32 _Z23MinBoundary_EuropeanPutPfffPKfS1_fi_param_2,
	.param .u64 .ptr .align 1 _Z23MinBoundary_EuropeanPutPfffPKfS1_fi_param_3,
	.param .u64 .ptr .align 1 _Z23MinBoundary_EuropeanPutPfffPKfS1_fi_param_4,
	.param .f32 _Z23MinBoundary_EuropeanPutPfffPKfS1_fi_param_5,
	.param .u32 _Z23MinBoundary_EuropeanPutPfffPKfS1_fi_param_6
)
{
	.reg .pred 	%p<2>;
	.reg .b32 	%r<6>;
	.reg .b32 	%f<12>;
	.reg .b64 	%rd<11>;

	ld.param.u64 	%rd1, [_Z23MinBoundary_EuropeanPutPfffPKfS1_fi_param_0];
	ld.param.f32 	%f1, [_Z23MinBoundary_EuropeanPutPfffPKfS1_fi_param_1];
	ld.param.u64 	%rd2, [_Z23MinBoundary_EuropeanPutPfffPKfS1_fi_param_3];
	ld.param.u64 	%rd3, [_Z23MinBoundary_EuropeanPutPfffPKfS1_fi_param_4];
	ld.param.f32 	%f2, [_Z23MinBoundary_EuropeanPutPfffPKfS1_fi_param_5];
	ld.param.u32 	%r2, [_Z23MinBoundary_EuropeanPutPfffPKfS1_fi_param_6];
	mov.u32 	%r3, %tid.x;
	mov.u32 	%r4, %ntid.x;
	mov.u32 	%r5, %ctaid.x;
	mad.lo.s32 	%r1, %r4, %r5, %r3;
	setp.ge.s32 	%p1, %r1, %r2;
	@%p1 bra 	$L__BB5_2;
	cvta.to.global.u64 	%rd4, %rd3;
	cvta.to.global.u64 	%rd5, %rd2;
	cvta.to.global.u64 	%rd6, %rd1;
	mul.wide.s32 	%rd7, %r1, 4;
	add.s64 	%rd8, %rd4, %rd7;
	ld.global.nc.f32 	%f3, [%rd8];
	mul.f32 	%f4, %f3, 0f3FB8AA3B;
	ex2.approx.f32 	%f5, %f4;
	add.s64 	%rd9, %rd5, %rd7;
	ld.global.nc.f32 	%f6, [%rd9];
	mul.f32 	%f7, %f6, 0f3FB8AA3B;
	ex2.approx.f32 	%f8, %f7;
	mul.f32 	%f9, %f2, %f8;
	mul.f32 	%f10, %f1, %f5;
	sub.f32 	%f11, %f9, %f10;
	add.s64 	%rd10, %rd6, %rd7;
	st.global.f32 	[%rd10], %f11;
$L__BB5_2:
	ret;

}
	// .globl	_Z23MinBoundary_AmericanPutPfffi
.visible .entry _Z23MinBoundary_AmericanPutPfffi(
	.param .u64 .ptr .align 1 _Z23MinBoundary_AmericanPutPfffi_param_0,
	.param .f32 _Z23MinBoundary_AmericanPutPfffi_param_1,
	.param .f32 _Z23MinBoundary_AmericanPutPfffi_param_2,
	.param .u32 _Z23MinBoundary_AmericanPutPfffi_param_3
)
{
	.reg .pred 	%p<2>;
	.reg .b32 	%r<6>;
	.reg .b32 	%f<4>;
	.reg .b64 	%rd<5>;

	ld.param.u64 	%rd1, [_Z23MinBoundary_AmericanPutPfffi_param_0];
	ld.param.f32 	%f1, [_Z23MinBoundary_AmericanPutPfffi_param_1];
	ld.param.f32 	%f2, [_Z23MinBoundary_AmericanPutPfffi_param_2];
	ld.param.u32 	%r2, [_Z23MinBoundary_AmericanPutPfffi_param_3];
	mov.u32 	%r3, %tid.x;
	mov.u32 	%r4, %ntid.x;
	mov.u32 	%r5, %ctaid.x;
	mad.lo.s32 	%r1, %r4, %r5, %r3;
	setp.ge.s32 	%p1, %r1, %r2;
	@%p1 bra 	$L__BB6_2;
	cvta.to.global.u64 	%rd2, %rd1;
	sub.f32 	%f3, %f2, %f1;
	mul.wide.s32 	%rd3, %r1, 4;
	add.s64 	%rd4, %rd2, %rd3;
	st.global.f32 	[%rd4], %f3;
$L__BB6_2:
	ret;

}
	// .globl	_Z23ExplicitKernel_AmericanPfPKfS1_S1_S1_ffS1_S1_ii
.visible .entry _Z23ExplicitKernel_AmericanPfPKfS1_S1_S1_ffS1_S1_ii(
	.param .u64 .ptr .align 1 _Z23ExplicitKernel_AmericanPfPKfS1_S1_S1_ffS1_S1_ii_param_0,
	.param .u64 .ptr .align 1 _Z23ExplicitKernel_AmericanPfPKfS1_S1_S1_ffS1_S1_ii_param_1,
	.param .u64 .ptr .align 1 _Z23ExplicitKernel_AmericanPfPKfS1_S1_S1_ffS1_S1_ii_param_2,
	.param .u64 .ptr .align 1 _Z23ExplicitKernel_AmericanPfPKfS1_S1_S1_ffS1_S1_ii_param_3,
	.param .u64 .ptr .align 1 _Z23ExplicitKernel_AmericanPfPKfS1_S1_S1_ffS1_S1_ii_param_4,
	.param .f32 _Z23ExplicitKernel_AmericanPfPKfS1_S1_S1_ffS1_S1_ii_param_5,
	.param .f32 _Z23ExplicitKernel_AmericanPfPKfS1_S1_S1_ffS1_S1_ii_param_6,
	.param .u64 .ptr .align 1 _Z23ExplicitKernel_AmericanPfPKfS1_S1_S1_ffS1_S1_ii_param_7,
	.param .u64 .ptr .align 1 _Z23ExplicitKernel_AmericanPfPKfS1_S1_S1_ffS1_S1_ii_param_8,
	.param .u32 _Z23ExplicitKernel_AmericanPfPKfS1_S1_S1_ffS1_S1_ii_param_9,
	.param .u32 _Z23ExplicitKernel_AmericanPfPKfS1_S1_S1_ffS1_S1_ii_param_10
)
{
	.reg .pred 	%p<13>;
	.reg .b32 	%r<31>;
	.reg .b32 	%f<96>;
	.reg .b64 	%rd<78>;

	ld.param.u64 	%rd31, [_Z23ExplicitKernel_AmericanPfPKfS1_S1_S1_ffS1_S1_ii_param_0];
	ld.param.u64 	%rd27, [_Z23ExplicitKernel_AmericanPfPKfS1_S1_S1_ffS1_S1_ii_param_1];
	ld.param.u64 	%rd32, [_Z23ExplicitKernel_AmericanPfPKfS1_S1_S1_ffS1_S1_ii_param_4];
	ld.param.f32 	%f41, [_Z23ExplicitKernel_AmericanPfPKfS1_S1_S1_ffS1_S1_ii_param_5];
	ld.param.f32 	%f42, [_Z23ExplicitKernel_AmericanPfPKfS1_S1_S1_ffS1_S1_ii_param_6];
	ld.param.u64 	%rd33, [_Z23ExplicitKernel_AmericanPfPKfS1_S1_S1_ffS1_S1_ii_param_7];
	ld.param.u32 	%r16, [_Z23ExplicitKernel_AmericanPfPKfS1_S1_S1_ffS1_S1_ii_param_9];
	ld.param.u32 	%r17, [_Z23ExplicitKernel_AmericanPfPKfS1_S1_S1_ffS1_S1_ii_param_10];
	cvta.to.global.u64 	%rd76, %rd31;
	cvta.to.global.u64 	%rd2, %rd33;
	cvta.to.global.u64 	%rd3, %rd32;
	mov.u32 	%r1, %tid.x;
	mov.u32 	%r18, %ntid.x;
	mov.u32 	%r19, %ctaid.x;
	mul.lo.s32 	%r2, %r18, %r19;
	add.s32 	%r3, %r2, %r1;
	setp.ge.s32 	%p1, %r3, %r16;
	@%p1 bra 	$L__BB7_23;
	cvt.s64.s32 	%rd4, %r16;
	setp.lt.s32 	%p2, %r17, 2;
	@%p2 bra 	$L__BB7_23;
	cvt.s64.s32 	%rd5, %r3;
	cvta.to.global.u64 	%rd34, %rd27;
	mul.wide.s32 	%rd35, %r3, 4;
	add.s64 	%rd36, %rd34, %rd35;
	ld.global.nc.f32 	%f1, [%rd36];
	mul.f32 	%f43, %f41, %f1;
	add.f32 	%f44, %f42, %f42;
	div.rn.f32 	%f2, %f43, %f44;
	add.s32 	%r4, %r16, -1;
	add.s64 	%rd37, %rd76, %rd35;
	ld.global.f32 	%f3, [%rd37];
	add.s32 	%r5, %r17, -1;
	setp.eq.s32 	%p3, %r17, 2;
	mov.b32 	%r30, 1;
	mov.f32 	%f93, %f3;
	@%p3 bra 	$L__BB7_16;
	ld.param.u64 	%rd70, [_Z23ExplicitKernel_AmericanPfPKfS1_S1_S1_ffS1_S1_ii_param_8];
	ld.param.u64 	%rd68, [_Z23ExplicitKernel_AmericanPfPKfS1_S1_S1_ffS1_S1_ii_param_3];
	ld.param.u64 	%rd66, [_Z23ExplicitKernel_AmericanPfPKfS1_S1_S1_ffS1_S1_ii_param_2];
	and.b32  	%r22, %r5, -2;
	neg.s32 	%r29, %r22;
	add.s32 	%r23, %r1, %r16;
	add.s32 	%r27, %r23, %r2;
	shl.b64 	%rd6, %rd4, 3;
	cvta.to.global.u64 	%rd38, %rd70;
	add.s64 	%rd75, %rd38, 8;
	shl.b64 	%rd8, %rd4, 2;
	shl.b64 	%rd9, %rd5, 2;
	add.s64 	%rd74, %rd2, 8;
	cvta.to.global.u64 	%rd39, %rd68;
	add.s64 	%rd73, %rd39, 8;
	cvta.to.global.u64 	%rd40, %rd66;
	add.s64 	%rd72, %rd40, 8;
	mov.b32 	%r28, 0;
	mov.f32 	%f93, %f3;
$L__BB7_4:
	setp.ne.s32 	%p4, %r3, 0;
	ld.global.nc.f32 	%f45, [%rd72+-4];
	ld.global.nc.f32 	%f46, [%rd73+-4];
	mul.wide.s32 	%rd41, %r27, 4;
	add.s64 	%rd18, %rd3, %rd41;
	ld.global.nc.f32 	%f47, [%rd18];
	ld.global.nc.f32 	%f90, [%rd75+-4];
	sub.f32 	%f48, %f45, %f46;
	mul.f32 	%f6, %f2, %f48;
	mul.f32 	%f49, %f2, %f47;
	mul.f32 	%f50, %f47, %f49;
	mul.f32 	%f51, %f1, %f50;
	div.rn.f32 	%f7, %f51, %f42;
	fma.rn.f32 	%f52, %f41, %f45, 0f3F800000;
	fma.rn.f32 	%f8, %f7, 0f40000000, %f52;
	@%p4 bra 	$L__BB7_6;
	ld.global.nc.f32 	%f89, [%rd74+-4];
	ld.global.f32 	%f90, [%rd76+4];
	bra.uni 	$L__BB7_9;
$L__BB7_6:
	setp.ne.s32 	%p5, %r3, %r4;
	@%p5 bra 	$L__BB7_8;
	add.s64 	%rd43, %rd76, %rd9;
	ld.global.f32 	%f89, [%rd43+-4];
	bra.uni 	$L__BB7_9;
$L__BB7_8:
	add.s64 	%rd42, %rd76, %rd9;
	ld.global.f32 	%f89, [%rd42+-4];
	ld.global.f32 	%f90, [%rd42+4];
$L__BB7_9:
	setp.eq.s32 	%p6, %r3, 0;
	sub.f32 	%f53, %f6, %f7;
	mul.f32 	%f54, %f53, %f89;
	fma.rn.f32 	%f55, %f93, %f8, %f54;
	neg.f32 	%f56, %f6;
	sub.f32 	%f57, %f56, %f7;
	fma.rn.f32 	%f58, %f57, %f90, %f55;
	max.f32 	%f16, %f58, %f3;
	add.s64 	%rd44, %rd8, %rd9;
	add.s64 	%rd45, %rd44, %rd76;
	add.s64 	%rd19, %rd45, 4;
	st.global.f32 	[%rd45], %f16;
	bar.sync 	0;
	ld.global.nc.f32 	%f59, [%rd72];
	ld.global.nc.f32 	%f60, [%rd73];
	add.s64 	%rd46, %rd18, %rd8;
	ld.global.nc.f32 	%f61, [%rd46];
	ld.global.nc.f32 	%f92, [%rd75];
	sub.f32 	%f62, %f59, %f60;
	mul.f32 	%f18, %f2, %f62;
	mul.f32 	%f63, %f2, %f61;
	mul.f32 	%f64, %f61, %f63;
	mul.f32 	%f65, %f1, %f64;
	div.rn.f32 	%f19, %f65, %f42;
	fma.rn.f32 	%f66, %f41, %f59, 0f3F800000;
	fma.rn.f32 	%f20, %f19, 0f40000000, %f66;
	@%p6 bra 	$L__BB7_13;
	setp.eq.s32 	%p7, %r3, %r4;
	@%p7 bra 	$L__BB7_12;
	ld.global.f32 	%f91, [%rd19+-8];
	ld.global.f32 	%f92, [%rd19];
	bra.uni 	$L__BB7_14;
$L__BB7_12:
	ld.global.f32 	%f91, [%rd19+-8];
	bra.uni 	$L__BB7_14;
$L__BB7_13:
	ld.global.nc.f32 	%f91, [%rd74];
	add.s64 	%rd47, %rd8, %rd76;
	ld.global.f32 	%f92, [%rd47+4];
$L__BB7_14:
	sub.f32 	%f67, %f18, %f19;
	mul.f32 	%f68, %f67, %f91;
	fma.rn.f32 	%f69, %f16, %f20, %f68;
	neg.f32 	%f70, %f18;
	sub.f32 	%f71, %f70, %f19;
	fma.rn.f32 	%f72, %f71, %f92, %f69;
	max.f32 	%f93, %f72, %f3;
	add.s64 	%rd48, %rd6, %rd9;
	add.s64 	%rd49, %rd76, %rd48;
	st.global.f32 	[%rd49], %f93;
	bar.sync 	0;
	add.s32 	%r29, %r29, 2;
	add.s32 	%r28, %r28, 2;
	shl.b32 	%r24, %r16, 1;
	add.s32 	%r27, %r27, %r24;
	add.s64 	%rd76, %rd76, %rd6;
	add.s64 	%rd75, %rd75, 8;
	add.s64 	%rd74, %rd74, 8;
	add.s64 	%rd73, %rd73, 8;
	add.s64 	%rd72, %rd72, 8;
	setp.ne.s32 	%p8, %r29, 0;
	@%p8 bra 	$L__BB7_4;
	add.s32 	%r30, %r28, 1;
$L__BB7_16:
	and.b32  	%r25, %r5, 1;
	setp.eq.b32 	%p9, %r25, 1;
	not.pred 	%p10, %p9;
	@%p10 bra 	$L__BB7_23;
	ld.param.u64 	%rd71, [_Z23ExplicitKernel_AmericanPfPKfS1_S1_S1_ffS1_S1_ii_param_8];
	ld.param.u64 	%rd69, [_Z23ExplicitKernel_AmericanPfPKfS1_S1_S1_ffS1_S1_ii_param_3];
	ld.param.u64 	%rd67, [_Z23ExplicitKernel_AmericanPfPKfS1_S1_S1_ffS1_S1_ii_param_2];
	setp.eq.s32 	%p11, %r3, 0;
	cvta.to.global.u64 	%rd50, %rd67;
	mul.wide.u32 	%rd51, %r30, 4;
	add.s64 	%rd52, %rd50, %rd51;
	ld.global.nc.f32 	%f73, [%rd52];
	cvta.to.global.u64 	%rd53, %rd69;
	add.s64 	%rd54, %rd53, %rd51;
	ld.global.nc.f32 	%f74, [%rd54];
	mad.lo.s32 	%r26, %r30, %r16, %r3;
	mul.wide.s32 	%rd55, %r26, 4;
	add.s64 	%rd56, %rd3, %rd55;
	ld.global.nc.f32 	%f75, [%rd56];
	add.s64 	%rd26, %rd2, %rd51;
	cvta.to.global.u64 	%rd57, %rd71;
	add.s64 	%rd58, %rd57, %rd51;
	ld.global.nc.f32 	%f95, [%rd58];
	sub.f32 	%f76, %f73, %f74;
	mul.f32 	%f31, %f2, %f76;
	mul.f32 	%f77, %f2, %f75;
	mul.f32 	%f78, %f75, %f77;
	mul.f32 	%f79, %f1, %f78;
	div.rn.f32 	%f32, %f79, %f42;
	fma.rn.f32 	%f80, %f41, %f73, 0f3F800000;
	fma.rn.f32 	%f33, %f32, 0f40000000, %f80;
	@%p11 bra 	$L__BB7_21;
	setp.eq.s32 	%p12, %r3, %r4;
	@%p12 bra 	$L__BB7_20;
	shl.b64 	%rd59, %rd5, 2;
	add.s64 	%rd60, %rd76, %rd59;
	ld.global.f32 	%f94, [%rd60+-4];
	ld.global.f32 	%f95, [%rd60+4];
	bra.uni 	$L__BB7_22;
$L__BB7_20:
	shl.b64 	%rd61, %rd5, 2;
	add.s64 	%rd62, %rd76, %rd61;
	ld.global.f32 	%f94, [%rd62+-4];
	bra.uni 	$L__BB7_22;
$L__BB7_21:
	ld.global.nc.f32 	%f94, [%rd26];
	ld.global.f32 	%f95, [%rd76+4];
$L__BB7_22:
	sub.f32 	%f81, %f31, %f32;
	mul.f32 	%f82, %f81, %f94;
	fma.rn.f32 	%f83, %f93, %f33, %f82;
	neg.f32 	%f84, %f31;
	sub.f32 	%f85, %f84, %f32;
	fma.rn.f32 	%f86, %f85, %f95, %f83;
	max.f32 	%f87, %f86, %f3;
	add.s64 	%rd63, %rd4, %rd5;
	shl.b64 	%rd64, %rd63, 2;
	add.s64 	%rd65, %rd76, %rd64;
	st.global.f32 	[%rd65], %f87;
	bar.sync 	0;
$L__BB7_23:
	ret;

}
	// .globl	_Z23ExplicitKernel_EuropeanPfPKfS1_S1_S1_ffS1_S1_ii
.visible .entry _Z23ExplicitKernel_EuropeanPfPKfS1_S1_S1_ffS1_S1_ii(
	.param .u64 .ptr .align 1 _Z23ExplicitKernel_EuropeanPfPKfS1_S1_S1_ffS1_S1_ii_param_0,
	.param .u64 .ptr .align 1 _Z23ExplicitKernel_EuropeanPfPKfS1_S1_S1_ffS1_S1_ii_param_1,
	.param .u64 .ptr .align 1 _Z23ExplicitKernel_EuropeanPfPKfS1_S1_S1_ffS1_S1_ii_param_2,
	.param .u64 .ptr .align 1 _Z23ExplicitKernel_EuropeanPfPKfS1_S1_S1_ffS1_S1_ii_param_3,
	.param .u64 .ptr .align 1 _Z23ExplicitKernel_EuropeanPfPKfS1_S1_S1_ffS1_S1_ii_param_4,
	.param .f32 _Z23ExplicitKernel_EuropeanPfPKfS1_S1_S1_ffS1_S1_ii_param_5,
	.param .f32 _Z23ExplicitKernel_EuropeanPfPKfS1_S1_S1_ffS1_S1_ii_param_6,
	.param .u64 .ptr .align 1 _Z23ExplicitKernel_EuropeanPfPKfS1_S1_S1_ffS1_S1_ii_param_7,
	.param .u64 .ptr .align 1 _Z23ExplicitKernel_EuropeanPfPKfS1_S1_S1_ffS1_S1_ii_param_8,
	.param .u32 _Z23ExplicitKernel_EuropeanPfPKfS1_S1_S1_ffS1_S1_ii_param_9,
	.param .u32 _Z23ExplicitKernel_EuropeanPfPKfS1_S1_S1_ffS1_S1_ii_param_10
)
{
	.reg .pred 	%p<13>;
	.reg .b32 	%r<31>;
	.reg .b32 	%f<92>;
	.reg .b64 	%rd<64>;

	ld.param.u64 	%rd29, [_Z23ExplicitKernel_EuropeanPfPKfS1_S1_S1_ffS1_S1_ii_param_0];
	ld.param.u64 	%rd30, [_Z23ExplicitKernel_EuropeanPfPKfS1_S1_S1_ffS1_S1_ii_param_1];
	ld.param.u64 	%rd31, [_Z23ExplicitKernel_EuropeanPfPKfS1_S1_S1_ffS1_S1_ii_param_2];
	ld.param.u64 	%rd32, [_Z23ExplicitKernel_EuropeanPfPKfS1_S1_S1_ffS1_S1_ii_param_3];
	ld.param.u64 	%rd33, [_Z23ExplicitKernel_EuropeanPfPKfS1_S1_S1_ffS1_S1_ii_param_4];
	ld.param.f32 	%f41, [_Z23ExplicitKernel_EuropeanPfPKfS1_S1_S1_ffS1_S1_ii_param_5];
	ld.param.f32 	%f42, [_Z23ExplicitKernel_EuropeanPfPKfS1_S1_S1_ffS1_S1_ii_param_6];
	ld.param.u64 	%rd34, [_Z23ExplicitKernel_EuropeanPfPKfS1_S1_S1_ffS1_S1_ii_param_7];
	ld.param.u64 	%rd35, [_Z23ExplicitKernel_EuropeanPfPKfS1_S1_S1_ffS1_S1_ii_param_8];
	ld.param.u32 	%r16, [_Z23ExplicitKernel_EuropeanPfPKfS1_S1_S1_ffS1_S1_ii_param_9];
	ld.param.u32 	%r17, [_Z23ExplicitKernel_EuropeanPfPKfS1_S1_S1_ffS1_S1_ii_param_10];
	cvta.to.global.u64 	%rd1, %rd35;
	cvta.to.global.u64 	%rd2, %rd34;
	cvta.to.global.u64 	%rd3, %rd33;
	cvta.to.global.u64 	%rd4, %rd32;
	cvta.to.global.u64 	%rd5, %rd31;
	mov.u32 	%r1, %tid.x;
	mov.u32 	%r18, %ntid.x;
	mov.u32 	%r19, %ctaid.x;
	mul.lo.s32 	%r2, %r18, %r19;
	add.s32 	%r3, %r2, %r1;
	setp.ge.s32 	%p1, %r3, %r16;
	@%p1 bra 	$L__BB8_23;
	setp.lt.s32 	%p2, %r17, 2;
	@%p2 bra 	$L__BB8_23;
	cvta.to.global.u64 	%rd63, %rd29;
	cvta.to.global.u64 	%rd36, %rd30;
	mul.wide.s32 	%rd37, %r3, 4;
	add.s64 	%rd38, %rd36, %rd37;
	ld.global.nc.f32 	%f1, [%rd38];
	mul.f32 	%f43, %f41, %f1;
	add.f32 	%f44, %f42, %f42;
	div.rn.f32 	%f2, %f43, %f44;
	add.s32 	%r4, %r16, -1;
	add.s32 	%r5, %r17, -1;
	setp.eq.s32 	%p3, %r17, 2;
	mov.b32 	%r30, 1;
	@%p3 bra 	$L__BB8_16;
	add.s64 	%rd39, %rd63, %rd37;
	ld.global.f32 	%f85, [%rd39];
	and.b32  	%r22, %r5, -2;
	neg.s32 	%r29, %r22;
	add.s32 	%r23, %r1, %r16;
	add.s32 	%r27, %r23, %r2;
	mul.wide.s32 	%rd7, %r16, 8;
	add.s64 	%rd61, %rd1, 8;
	mul.wide.s32 	%rd9, %r16, 4;
	add.s64 	%rd60, %rd2, 8;
	add.s64 	%rd59, %rd4, 8;
	add.s64 	%rd58, %rd5, 8;
	mov.b32 	%r28, 0;
$L__BB8_4:
	setp.ne.s32 	%p4, %r3, 0;
	ld.global.nc.f32 	%f45, [%rd58+-4];
	ld.global.nc.f32 	%f46, [%rd59+-4];
	mul.wide.s32 	%rd40, %r27, 4;
	add.s64 	%rd19, %rd3, %rd40;
	ld.global.nc.f32 	%f47, [%rd19];
	ld.global.nc.f32 	%f87, [%rd61+-4];
	sub.f32 	%f48, %f45, %f46;
	mul.f32 	%f6, %f2, %f48;
	mul.f32 	%f49, %f2, %f47;
	mul.f32 	%f50, %f47, %f49;
	mul.f32 	%f51, %f1, %f50;
	div.rn.f32 	%f7, %f51, %f42;
	fma.rn.f32 	%f52, %f41, %f45, 0f3F800000;
	fma.rn.f32 	%f8, %f7, 0f40000000, %f52;
	@%p4 bra 	$L__BB8_6;
	ld.global.nc.f32 	%f86, [%rd60+-4];
	ld.global.f32 	%f87, [%rd63+4];
	bra.uni 	$L__BB8_9;
$L__BB8_6:
	setp.ne.s32 	%p5, %r3, %r4;
	@%p5 bra 	$L__BB8_8;
	add.s64 	%rd42, %rd63, %rd37;
	ld.global.f32 	%f86, [%rd42+-4];
	bra.uni 	$L__BB8_9;
$L__BB8_8:
	add.s64 	%rd41, %rd63, %rd37;
	ld.global.f32 	%f86, [%rd41+-4];
	ld.global.f32 	%f87, [%rd41+4];
$L__BB8_9:
	setp.eq.s32 	%p6, %r3, 0;
	sub.f32 	%f53, %f6, %f7;
	mul.f32 	%f54, %f53, %f86;
	fma.rn.f32 	%f55, %f85, %f8, %f54;
	neg.f32 	%f56, %f6;
	sub.f32 	%f57, %f56, %f7;
	fma.rn.f32 	%f16, %f57, %f87, %f55;
	add.s64 	%rd43, %rd9, %rd37;
	add.s64 	%rd44, %rd43, %rd63;
	add.s64 	%rd20, %rd44, 4;
	st.global.f32 	[%rd44], %f16;
	bar.sync 	0;
	ld.global.nc.f32 	%f58, [%rd58];
	ld.global.nc.f32 	%f59, [%rd59];
	add.s64 	%rd45, %rd19, %rd9;
	ld.global.nc.f32 	%f60, [%rd45];
	ld.global.nc.f32 	%f89, [%rd61];
	sub.f32 	%f61, %f58, %f59;
	mul.f32 	%f18, %f2, %f61;
	mul.f32 	%f62, %f2, %f60;
	mul.f32 	%f63, %f60, %f62;
	mul.f32 	%f64, %f1, %f63;
	div.rn.f32 	%f19, %f64, %f42;
	fma.rn.f32 	%f65, %f41, %f58, 0f3F800000;
	fma.rn.f32 	%f20, %f19, 0f40000000, %f65;
	@%p6 bra 	$L__BB8_13;
	setp.eq.s32 	%p7, %r3, %r4;
	@%p7 bra 	$L__BB8_12;
	ld.global.f32 	%f88, [%rd20+-8];
	ld.global.f32 	%f89, [%rd20];
	bra.uni 	$L__BB8_14;
$L__BB8_12:
	ld.global.f32 	%f88, [%rd20+-8];
	bra.uni 	$L__BB8_14;
$L__BB8_13:
	ld.global.nc.f32 	%f88, [%rd60];
	add.s64 	%rd46, %rd9, %rd63;
	ld.global.f32 	%f89, [%rd46+4];
$L__BB8_14:
	sub.f32 	%f66, %f18, %f19;
	mul.f32 	%f67, %f66, %f88;
	fma.rn.f32 	%f68, %f16, %f20, %f67;
	neg.f32 	%f69, %f18;
	sub.f32 	%f70, %f69, %f19;
	fma.rn.f32 	%f85, %f70, %f89, %f68;
	add.s64 	%rd47, %rd7, %rd37;
	add.s64 	%rd48, %rd63, %rd47;
	st.global.f32 	[%rd48], %f85;
	bar.sync 	0;
	add.s32 	%r29, %r29, 2;
	add.s32 	%r28, %r28, 2;
	shl.b32 	%r24, %r16, 1;
	add.s32 	%r27, %r27, %r24;
	add.s64 	%rd63, %rd63, %rd7;
	add.s64 	%rd61, %rd61, 8;
	add.s64 	%rd60, %rd60, 8;
	add.s64 	%rd59, %rd59, 8;
	add.s64 	%rd58, %rd58, 8;
	setp.ne.s32 	%p8, %r29, 0;
	@%p8 bra 	$L__BB8_4;
	add.s32 	%r30, %r28, 1;
$L__BB8_16:
	and.b32  	%r25, %r5, 1;
	setp.eq.b32 	%p9, %r25, 1;
	not.pred 	%p10, %p9;
	@%p10 bra 	$L__BB8_23;
	setp.eq.s32 	%p11, %r3, 0;
	mul.wide.u32 	%rd49, %r30, 4;
	add.s64 	%rd50, %rd5, %rd49;
	ld.global.nc.f32 	%f71, [%rd50];
	add.s64 	%rd51, %rd4, %rd49;
	ld.global.nc.f32 	%f72, [%rd51];
	mad.lo.s32 	%r26, %r30, %r16, %r3;
	mul.wide.s32 	%rd52, %r26, 4;
	add.s64 	%rd53, %rd3, %rd52;
	ld.global.nc.f32 	%f73, [%rd53];
	add.s64 	%rd27, %rd2, %rd49;
	add.s64 	%rd54, %rd1, %rd49;
	ld.global.nc.f32 	%f91, [%rd54];
	sub.f32 	%f74, %f71, %f72;
	mul.f32 	%f30, %f2, %f74;
	mul.f32 	%f75, %f2, %f73;
	mul.f32 	%f76, %f73, %f75;
	mul.f32 	%f77, %f1, %f76;
	div.rn.f32 	%f31, %f77, %f42;
	fma.rn.f32 	%f78, %f41, %f71, 0f3F800000;
	fma.rn.f32 	%f32, %f31, 0f40000000, %f78;
	mul.wide.s32 	%rd55, %r3, 4;
	add.s64 	%rd28, %rd63, %rd55;
	ld.global.f32 	%f33, [%rd28];
	@%p11 bra 	$L__BB8_21;
	setp.eq.s32 	%p12, %r3, %r4;
	@%p12 bra 	$L__BB8_20;
	ld.global.f32 	%f90, [%rd28+-4];
	ld.global.f32 	%f91, [%rd28+4];
	bra.uni 	$L__BB8_22;
$L__BB8_20:
	ld.global.f32 	%f90, [%rd28+-4];
	bra.uni 	$L__BB8_22;
$L__BB8_21:
	ld.global.nc.f32 	%f90, [%rd27];
	ld.global.f32 	%f91, [%rd63+4];
$L__BB8_22:
	sub.f32 	%f79, %f30, %f31;
	mul.f32 	%f80, %f79, %f90;
	fma.rn.f32 	%f81, %f33, %f32, %f80;
	neg.f32 	%f82, %f30;
	sub.f32 	%f83, %f82, %f31;
	fma.rn.f32 	%f84, %f83, %f91, %f81;
	mul.wide.s32 	%rd56, %r16, 4;
	add.s64 	%rd57, %rd28, %rd56;
	st.global.f32 	[%rd57], %f84;
	bar.sync 	0;
$L__BB8_23:
	ret;

}
	// .globl	_Z23ImplicitKernel_EuropeanPfPKfS1_S1_S1_S1_S1_ffii
.visible .entry _Z23ImplicitKernel_EuropeanPfPKfS1_S1_S1_S1_S1_ffii(
	.param .u64 .ptr .align 1 _Z23ImplicitKernel_EuropeanPfPKfS1_S1_S1_S1_S1_ffii_param_0,
	.param .u64 .ptr .align 1 _Z23ImplicitKernel_EuropeanPfPKfS1_S1_S1_S1_S1_ffii_param_1,
	.param .u64 .ptr .align 1 _Z23ImplicitKernel_EuropeanPfPKfS1_S1_S1_S1_S1_ffii_param_2,
	.param .u64 .ptr .align 1 _Z23ImplicitKernel_EuropeanPfPKfS1_S1_S1_S1_S1_ffii_param_3,
	.param .u64 .ptr .align 1 _Z23ImplicitKernel_EuropeanPfPKfS1_S1_S1_S1_S1_ffii_param_4,
	.param .u64 .ptr .align 1 _Z23ImplicitKernel_EuropeanPfPKfS1_S1_S1_S1_S1_ffii_param_5,
	.param .u64 .ptr .align 1 _Z23ImplicitKernel_EuropeanPfPKfS1_S1_S1_S1_S1_ffii_param_6,
	.param .f32 _Z23ImplicitKernel_EuropeanPfPKfS1_S1_S1_S1_S1_ffii_param_7,
	.param .f32 _Z23ImplicitKernel_EuropeanPfPKfS1_S1_S1_S1_S1_ffii_param_8,
	.param .u32 _Z23ImplicitKernel_EuropeanPfPKfS1_S1_S1_S1_S1_ffii_param_9,
	.param .u32 _Z23ImplicitKernel_EuropeanPfPKfS1_S1_S1_S1_S1_ffii_param_10
)
{
	.reg .pred 	%p<31>;
	.reg .b32 	%r<17>;
	.reg .b32 	%f<217>;
	.reg .b64 	%rd<44>;

	ld.param.u64 	%rd22, [_Z23ImplicitKernel_EuropeanPfPKfS1_S1_S1_S1_S1_ffii_param_1];
	ld.param.u64 	%rd24, [_Z23ImplicitKernel_EuropeanPfPKfS1_S1_S1_S1_S1_ffii_param_3];
	ld.param.u64 	%rd25, [_Z23ImplicitKernel_EuropeanPfPKfS1_S1_S1_S1_S1_ffii_param_4];
	ld.param.u64 	%rd26, [_Z23ImplicitKernel_EuropeanPfPKfS1_S1_S1_S1_S1_ffii_param_5];
	ld.param.u64 	%rd27, [_Z23ImplicitKernel_EuropeanPfPKfS1_S1_S1_S1_S1_ffii_param_6];
	ld.param.f32 	%f62, [_Z23ImplicitKernel_EuropeanPfPKfS1_S1_S1_S1_S1_ffii_param_7];
	ld.param.f32 	%f63, [_Z23ImplicitKernel_EuropeanPfPKfS1_S1_S1_S1_S1_ffii_param_8];
	ld.param.u32 	%r9, [_Z23ImplicitKernel_EuropeanPfPKfS1_S1_S1_S1_S1_ffii_param_9];
	ld.param.u32 	%r10, [_Z23ImplicitKernel_EuropeanPfPKfS1_S1_S1_S1_S1_ffii_param_10];
	mov.u32 	%r11, %tid.x;
	mov.u32 	%r12, %ntid.x;
	mov.u32 	%r13, %ctaid.x;
	mad.lo.s32 	%r1, %r12, %r13, %r11;
	setp.ge.s32 	%p1, %r1, %r9;
	@%p1 bra 	$L__BB9_59;
	cvta.to.global.u64 	%rd28, %rd25;
	mul.wide.s32 	%rd43, %r1, 4;
	add.s64 	%rd30, %rd28, %rd43;
	ld.global.nc.f32 	%f1, [%rd30];
	setp.lt.s32 	%p2, %r10, 2;
	@%p2 bra 	$L__BB9_59;
	ld.param.u64 	%rd38, [_Z23ImplicitKernel_EuropeanPfPKfS1_S1_S1_S1_S1_ffii_param_2];
	ld.param.u64 	%rd37, [_Z23ImplicitKernel_EuropeanPfPKfS1_S1_S1_S1_S1_ffii_param_0];
	cvta.to.global.u64 	%rd1, %rd37;
	cvta.to.global.u64 	%rd2, %rd24;
	mul.f32 	%f64, %f62, %f1;
	add.f32 	%f65, %f63, %f63;
	div.rn.f32 	%f2, %f64, %f65;
	add.s32 	%r2, %r9, -1;
	shl.b32 	%r14, %r1, 2;
	mov.u32 	%r15, Array;
	add.s32 	%r3, %r15, %r14;
	and.b32  	%r4, %r1, 1;
	add.s32 	%r5, %r9, -2;
	mul.wide.s32 	%rd4, %r9, 4;
	sub.s64 	%rd5, %rd1, %rd4;
	neg.s32 	%r16, %r10;
	cvta.to.global.u64 	%rd31, %rd27;
	add.s64 	%rd42, %rd31, 4;
	cvta.to.global.u64 	%rd32, %rd26;
	add.s64 	%rd41, %rd32, 4;
	cvta.to.global.u64 	%rd33, %rd38;
	add.s64 	%rd40, %rd33, 4;
	cvta.to.global.u64 	%rd34, %rd22;
	add.s64 	%rd39, %rd34, 4;
$L__BB9_3:
	setp.ne.s32 	%p3, %r1, 0;
	add.s64 	%rd35, %rd2, %rd43;
	ld.global.nc.f32 	%f66, [%rd35];
	add.s64 	%rd36, %rd5, %rd43;
	ld.global.f32 	%f3, [%rd36];
	ld.global.nc.f32 	%f67, [%rd39];
	ld.global.nc.f32 	%f68, [%rd40];
	ld.global.nc.f32 	%f4, [%rd41];
	ld.global.nc.f32 	%f5, [%rd42];
	add.s64 	%rd15, %rd1, %rd43;
	st.global.f32 	[%rd15], %f3;
	sub.f32 	%f69, %f67, %f68;
	mul.f32 	%f70, %f2, %f69;
	mul.f32 	%f71, %f2, %f66;
	mul.f32 	%f72, %f66, %f71;
	mul.f32 	%f73, %f1, %f72;
	div.rn.f32 	%f74, %f73, %f63;
	sub.f32 	%f6, %f74, %f70;
	mul.f32 	%f75, %f62, %f67;
	mov.f32 	%f76, 0f3F800000;
	sub.f32 	%f77, %f76, %f75;
	add.f32 	%f78, %f74, %f74;
	sub.f32 	%f7, %f77, %f78;
	add.f32 	%f8, %f74, %f70;
	@%p3 bra 	$L__BB9_5;
	mul.f32 	%f80, %f4, %f6;
	sub.f32 	%f192, %f3, %f80;
	bra.uni 	$L__BB9_7;
$L__BB9_5:
	setp.ne.s32 	%p4, %r1, %r2;
	mov.f32 	%f192, %f3;
	@%p4 bra 	$L__BB9_7;
	mul.f32 	%f79, %f5, %f8;
	sub.f32 	%f192, %f3, %f79;
$L__BB9_7:
	setp.eq.s32 	%p5, %r4, 0;
	st.shared.f32 	[%r3], %f3;
	bar.sync 	0;
	@%p5 bra 	$L__BB9_33;
	setp.gt.s32 	%p6, %r1, %r5;
	mov.f32 	%f82, 0f3FA66666;
	div.rn.f32 	%f12, %f82, %f7;
	bar.sync 	0;
	mov.f32 	%f205, 0f00000000;
	@%p6 bra 	$L__BB9_10;
	ld.shared.f32 	%f205, [%r3+4];
$L__BB9_10:
	setp.lt.s32 	%p7, %r1, 1;
	mov.f32 	%f206, 0f00000000;
	@%p7 bra 	$L__BB9_12;
	ld.shared.f32 	%f206, [%r3+-4];
$L__BB9_12:
	ld.shared.f32 	%f85, [%r3];
	mul.f32 	%f86, %f85, 0fBE999998;
	mul.f32 	%f87, %f6, %f206;
	sub.f32 	%f88, %f192, %f87;
	mul.f32 	%f89, %f8, %f205;
	sub.f32 	%f90, %f88, %f89;
	fma.rn.f32 	%f91, %f12, %f90, %f86;
	st.shared.f32 	[%r3], %f91;
	bar.sync 	0;
	bar.sync 	0;
	mov.f32 	%f207, 0f00000000;
	@%p6 bra 	$L__BB9_14;
	ld.shared.f32 	%f207, [%r3+4];
$L__BB9_14:
	mov.f32 	%f208, 0f00000000;
	@%p7 bra 	$L__BB9_16;
	ld.shared.f32 	%f208, [%r3+-4];
$L__BB9_16:
	ld.shared.f32 	%f94, [%r3];
	mul.f32 	%f95, %f94, 0fBE999998;
	mul.f32 	%f96, %f6, %f208;
	sub.f32 	%f97, %f192, %f96;
	mul.f32 	%f98, %f8, %f207;
	sub.f32 	%f99, %f97, %f98;
	fma.rn.f32 	%f100, %f12, %f99, %f95;
	st.shared.f32 	[%r3], %f100;
	bar.sync 	0;
	bar.sync 	0;
	mov.f32 	%f209, 0f00000000;
	@%p6 bra 	$L__BB9_18;
	ld.shared.f32 	%f209, [%r3+4];
$L__BB9_18:
	mov.f32 	%f210, 0f00000000;
	@%p7 bra 	$L__BB9_20;
	ld.shared.f32 	%f210, [%r3+-4];
$L__BB9_20:
	ld.shared.f32 	%f103, [%r3];
	mul.f32 	%f104, %f103, 0fBE999998;
	mul.f32 	%f105, %f6, %f210;
	sub.f32 	%f106, %f192, %f105;
	mul.f32 	%f107, %f8, %f209;
	sub.f32 	%f108, %f106, %f107;
	fma.rn.f32 	%f109, %f12, %f108, %f104;
	st.shared.f32 	[%r3], %f109;
	bar.sync 	0;
	bar.sync 	0;
	mov.f32 	%f211, 0f00000000;
	@%p6 bra 	$L__BB9_22;
	ld.shared.f32 	%f211, [%r3+4];
$L__BB9_22:
	mov.f32 	%f212, 0f00000000;
	@%p7 bra 	$L__BB9_24;
	ld.shared.f32 	%f212, [%r3+-4];
$L__BB9_24:
	ld.shared.f32 	%f112, [%r3];
	mul.f32 	%f113, %f112, 0fBE999998;
	mul.f32 	%f114, %f6, %f212;
	sub.f32 	%f115, %f192, %f114;
	mul.f32 	%f116, %f8, %f211;
	sub.f32 	%f117, %f115, %f116;
	fma.rn.f32 	%f118, %f12, %f117, %f113;
	st.shared.f32 	[%r3], %f118;
	bar.sync 	0;
	bar.sync 	0;
	mov.f32 	%f213, 0f00000000;
	@%p6 bra 	$L__BB9_26;
	ld.shared.f32 	%f213, [%r3+4];
$L__BB9_26:
	mov.f32 	%f214, 0f00000000;
	@%p7 bra 	$L__BB9_28;
	ld.shared.f32 	%f214, [%r3+-4];
$L__BB9_28:
	ld.shared.f32 	%f121, [%r3];
	mul.f32 	%f122, %f121, 0fBE999998;
	mul.f32 	%f123, %f6, %f214;
	sub.f32 	%f124, %f192, %f123;
	mul.f32 	%f125, %f8, %f213;
	sub.f32 	%f126, %f124, %f125;
	fma.rn.f32 	%f127, %f12, %f126, %f122;
	st.shared.f32 	[%r3], %f127;
	bar.sync 	0;
	bar.sync 	0;
	mov.f32 	%f215, 0f00000000;
	@%p6 bra 	$L__BB9_30;
	ld.shared.f32 	%f215, [%r3+4];
$L__BB9_30:
	mov.f32 	%f216, 0f00000000;
	@%p7 bra 	$L__BB9_32;
	ld.shared.f32 	%f216, [%r3+-4];
$L__BB9_32:
	ld.shared.f32 	%f129, [%r3];
	mul.f32 	%f130, %f129, 0fBE999998;
	mul.f32 	%f131, %f6, %f216;
	sub.f32 	%f132, %f192, %f131;
	mul.f32 	%f133, %f8, %f215;
	sub.f32 	%f134, %f132, %f133;
	fma.rn.f32 	%f135, %f12, %f134, %f130;
	st.shared.f32 	[%r3], %f135;
	bar.sync 	0;
	bra.uni 	$L__BB9_58;
$L__BB9_33:
	setp.gt.s32 	%p18, %r1, %r5;
	mov.f32 	%f137, 0f3FA66666;
	div.rn.f32 	%f13, %f137, %f7;
	mov.f32 	%f193, 0f00000000;
	@%p18 bra 	$L__BB9_35;
	ld.shared.f32 	%f193, [%r3+4];
$L__BB9_35:
	setp.lt.s32 	%p19, %r1, 1;
	mov.f32 	%f194, 0f00000000;
	@%p19 bra 	$L__BB9_37;
	ld.shared.f32 	%f194, [%r3+-4];
$L__BB9_37:
	ld.shared.f32 	%f140, [%r3];
	mul.f32 	%f141, %f140, 0fBE999998;
	mul.f32 	%f142, %f6, %f194;
	sub.f32 	%f143, %f192, %f142;
	mul.f32 	%f144, %f8, %f193;
	sub.f32 	%f145, %f143, %f144;
	fma.rn.f32 	%f146, %f13, %f145, %f141;
	st.shared.f32 	[%r3], %f146;
	bar.sync 	0;
	bar.sync 	0;
	mov.f32 	%f195, 0f00000000;
	@%p18 bra 	$L__BB9_39;
	ld.shared.f32 	%f195, [%r3+4];
$L__BB9_39:
	mov.f32 	%f196, 0f00000000;
	@%p19 bra 	$L__BB9_41;
	ld.shared.f32 	%f196, [%r3+-4];
$L__BB9_41:
	ld.shared.f32 	%f149, [%r3];
	mul.f32 	%f150, %f149, 0fBE999998;
	mul.f32 	%f151, %f6, %f196;
	sub.f32 	%f152, %f192, %f151;
	mul.f32 	%f153, %f8, %f195;
	sub.f32 	%f154, %f152, %f153;
	fma.rn.f32 	%f155, %f13, %f154, %f150;
	st.shared.f32 	[%r3], %f155;
	bar.sync 	0;
	bar.sync 	0;
	mov.f32 	%f197, 0f00000000;
	@%p18 bra 	$L__BB9_43;
	ld.shared.f32 	%f197, [%r3+4];
$L__BB9_43:
	mov.f32 	%f198, 0f00000000;
	@%p19 bra 	$L__BB9_45;
	ld.shared.f32 	%f198, [%r3+-4];
$L__BB9_45:
	ld.shared.f32 	%f158, [%r3];
	mul.f32 	%f159, %f158, 0fBE999998;
	mul.f32 	%f160, %f6, %f198;
	sub.f32 	%f161, %f192, %f160;
	mul.f32 	%f162, %f8, %f197;
	sub.f32 	%f163, %f161, %f162;
	fma.rn.f32 	%f164, %f13, %f163, %f159;
	st.shared.f32 	[%r3], %f164;
	bar.sync 	0;
	bar.sync 	0;
	mov.f32 	%f199, 0f00000000;
	@%p18 bra 	$L__BB9_47;
	ld.shared.f32 	%f199, [%r3+4];
$L__BB9_47:
	mov.f32 	%f200, 0f00000000;
	@%p19 bra 	$L__BB9_49;
	ld.shared.f32 	%f200, [%r3+-4];
$L__BB9_49:
	ld.shared.f32 	%f167, [%r3];
	mul.f32 	%f168, %f167, 0fBE999998;
	mul.f32 	%f169, %f6, %f200;
	sub.f32 	%f170, %f192, %f169;
	mul.f32 	%f171, %f8, %f199;
	sub.f32 	%f172, %f170, %f171;
	fma.rn.f32 	%f173, %f13, %f172, %f168;
	st.shared.f32 	[%r3], %f173;
	bar.sync 	0;
	bar.sync 	0;
	mov.f32 	%f201, 0f00000000;
	@%p18 bra 	$L__BB9_51;
	ld.shared.f32 	%f201, [%r3+4];
$L__BB9_51:
	mov.f32 	%f202, 0f00000000;
	@%p19 bra 	$L__BB9_53;
	ld.shared.f32 	%f202, [%r3+-4];
$L__BB9_53:
	ld.shared.f32 	%f176, [%r3];
	mul.f32 	%f177, %f176, 0fBE999998;
	mul.f32 	%f178, %f6, %f202;
	sub.f32 	%f179, %f192, %f178;
	mul.f32 	%f180, %f8, %f201;
	sub.f32 	%f181, %f179, %f180;
	fma.rn.f32 	%f182, %f13, %f181, %f177;
	st.shared.f32 	[%r3], %f182;
	bar.sync 	0;
	bar.sync 	0;
	mov.f32 	%f203, 0f00000000;
	@%p18 bra 	$L__BB9_55;
	ld.shared.f32 	%f203, [%r3+4];
$L__BB9_55:
	mov.f32 	%f204, 0f00000000;
	@%p19 bra 	$L__BB9_57;
	ld.shared.f32 	%f204, [%r3+-4];
$L__BB9_57:
	ld.shared.f32 	%f184, [%r3];
	mul.f32 	%f185, %f184, 0fBE999998;
	mul.f32 	%f186, %f6, %f204;
	sub.f32 	%f187, %f192, %f186;
	mul.f32 	%f188, %f8, %f203;
	sub.f32 	%f189, %f187, %f188;
	fma.rn.f32 	%f190, %f13, %f189, %f185;
	st.shared.f32 	[%r3], %f190;
	bar.sync 	0;
	bar.sync 	0;
$L__BB9_58:
	ld.shared.f32 	%f191, [%r3];
	st.global.f32 	[%rd15], %f191;
	add.s64 	%rd43, %rd43, %rd4;
	add.s32 	%r16, %r16, 1;
	add.s64 	%rd42, %rd42, 4;
	add.s64 	%rd41, %rd41, 4;
	add.s64 	%rd40, %rd40, 4;
	add.s64 	%rd39, %rd39, 4;
	setp.ne.s32 	%p30, %r16, -1;
	@%p30 bra 	$L__BB9_3;
$L__BB9_59:
	ret;

}
	// .globl	_Z23ImplicitKernel_AmericanPfPKfS1_S1_S1_S1_S1_S1_ffii
.visible .entry _Z23ImplicitKernel_AmericanPfPKfS1_S1_S1_S1_S1_S1_ffii(
	.param .u64 .ptr .align 1 _Z23ImplicitKernel_AmericanPfPKfS1_S1_S1_S1_S1_S1_ffii_param_0,
	.param .u64 .ptr .align 1 _Z23ImplicitKernel_AmericanPfPKfS1_S1_S1_S1_S1_S1_ffii_param_1,
	.param .u64 .ptr .align 1 _Z23ImplicitKernel_AmericanPfPKfS1_S1_S1_S1_S1_S1_ffii_param_2,
	.param .u64 .ptr .align 1 _Z23ImplicitKernel_AmericanPfPKfS1_S1_S1_S1_S1_S1_ffii_param_3,
	.param .u64 .ptr .align 1 _Z23ImplicitKernel_AmericanPfPKfS1_S1_S1_S1_S1_S1_ffii_param_4,
	.param .u64 .ptr .align 1 _Z23ImplicitKernel_AmericanPfPKfS1_S1_S1_S1_S1_S1_ffii_param_5,
	.param .u64 .ptr .align 1 _Z23ImplicitKernel_AmericanPfPKfS1_S1_S1_S1_S1_S1_ffii_param_6,
	.param .u64 .ptr .align 1 _Z23ImplicitKernel_AmericanPfPKfS1_S1_S1_S1_S1_S1_ffii_param_7,
	.param .f32 _Z23ImplicitKernel_AmericanPfPKfS1_S1_S1_S1_S1_S1_ffii_param_8,
	.param .f32 _Z23ImplicitKernel_AmericanPfPKfS1_S1_S1_S1_S1_S1_ffii_param_9,
	.param .u32 _Z23ImplicitKernel_AmericanPfPKfS1_S1_S1_S1_S1_S1_ffii_param_10,
	.param .u32 _Z23ImplicitKernel_AmericanPfPKfS1_S1_S1_S1_S1_S1_ffii_param_11
)
{
	.reg .pred 	%p<31>;
	.reg .b32 	%r<17>;
	.reg .b32 	%f<230>;
	.reg .b64 	%rd<48>;

	ld.param.u64 	%rd22, [_Z23ImplicitKernel_AmericanPfPKfS1_S1_S1_S1_S1_S1_ffii_param_1];
	ld.param.u64 	%rd23, [_Z23ImplicitKernel_AmericanPfPKfS1_S1_S1_S1_S1_S1_ffii_param_2];
	ld.param.u64 	%rd25, [_Z23ImplicitKernel_AmericanPfPKfS1_S1_S1_S1_S1_S1_ffii_param_4];
	ld.param.u64 	%rd26, [_Z23ImplicitKernel_AmericanPfPKfS1_S1_S1_S1_S1_S1_ffii_param_5];
	ld.param.u64 	%rd27, [_Z23ImplicitKernel_AmericanPfPKfS1_S1_S1_S1_S1_S1_ffii_param_6];
	ld.param.f32 	%f63, [_Z23ImplicitKernel_AmericanPfPKfS1_S1_S1_S1_S1_S1_ffii_param_8];
	ld.param.f32 	%f64, [_Z23ImplicitKernel_AmericanPfPKfS1_S1_S1_S1_S1_S1_ffii_param_9];
	ld.param.u32 	%r9, [_Z23ImplicitKernel_AmericanPfPKfS1_S1_S1_S1_S1_S1_ffii_param_10];
	ld.param.u32 	%r10, [_Z23ImplicitKernel_AmericanPfPKfS1_S1_S1_S1_S1_S1_ffii_param_11];
	mov.u32 	%r11, %tid.x;
	mov.u32 	%r12, %ntid.x;
	mov.u32 	%r13, %ctaid.x;
	mad.lo.s32 	%r1, %r12, %r13, %r11;
	setp.ge.s32 	%p1, %r1, %r9;
	@%p1 bra 	$L__BB10_59;
	cvta.to.global.u64 	%rd29, %rd22;
	cvta.to.global.u64 	%rd30, %rd26;
	mul.wide.s32 	%rd31, %r1, 4;
	add.s64 	%rd32, %rd29, %rd31;
	ld.global.nc.f32 	%f1, [%rd32];
	add.s64 	%rd33, %rd30, %rd31;
	ld.global.nc.f32 	%f2, [%rd33];
	setp.lt.s32 	%p2, %r10, 2;
	@%p2 bra 	$L__BB10_59;
	ld.param.u64 	%rd42, [_Z23ImplicitKernel_AmericanPfPKfS1_S1_S1_S1_S1_S1_ffii_param_7];
	ld.param.u64 	%rd41, [_Z23ImplicitKernel_AmericanPfPKfS1_S1_S1_S1_S1_S1_ffii_param_3];
	ld.param.u64 	%rd40, [_Z23ImplicitKernel_AmericanPfPKfS1_S1_S1_S1_S1_S1_ffii_param_0];
	cvta.to.global.u64 	%rd1, %rd40;
	cvta.to.global.u64 	%rd2, %rd25;
	mul.f32 	%f65, %f63, %f2;
	add.f32 	%f66, %f64, %f64;
	div.rn.f32 	%f3, %f65, %f66;
	add.s32 	%r2, %r9, -1;
	shl.b32 	%r14, %r1, 2;
	mov.u32 	%r15, Array;
	add.s32 	%r3, %r15, %r14;
	and.b32  	%r4, %r1, 1;
	add.s32 	%r5, %r9, -2;
	mul.wide.s32 	%rd47, %r1, 4;
	mul.wide.s32 	%rd4, %r9, 4;
	sub.s64 	%rd5, %rd1, %rd4;
	neg.s32 	%r16, %r10;
	cvta.to.global.u64 	%rd34, %rd42;
	add.s64 	%rd46, %rd34, 4;
	cvta.to.global.u64 	%rd35, %rd27;
	add.s64 	%rd45, %rd35, 4;
	cvta.to.global.u64 	%rd36, %rd41;
	add.s64 	%rd44, %rd36, 4;
	cvta.to.global.u64 	%rd37, %rd23;
	add.s64 	%rd43, %rd37, 4;
$L__BB10_3:
	setp.ne.s32 	%p3, %r1, 0;
	add.s64 	%rd38, %rd2, %rd47;
	ld.global.nc.f32 	%f67, [%rd38];
	add.s64 	%rd39, %rd5, %rd47;
	ld.global.f32 	%f4, [%rd39];
	ld.global.nc.f32 	%f68, [%rd43];
	ld.global.nc.f32 	%f69, [%rd44];
	ld.global.nc.f32 	%f5, [%rd45];
	ld.global.nc.f32 	%f6, [%rd46];
	add.s64 	%rd15, %rd1, %rd47;
	st.global.f32 	[%rd15], %f4;
	sub.f32 	%f70, %f68, %f69;
	mul.f32 	%f71, %f3, %f70;
	mul.f32 	%f72, %f3, %f67;
	mul.f32 	%f73, %f67, %f72;
	mul.f32 	%f74, %f2, %f73;
	div.rn.f32 	%f75, %f74, %f64;
	sub.f32 	%f7, %f75, %f71;
	mul.f32 	%f76, %f63, %f68;
	mov.f32 	%f77, 0f3F800000;
	sub.f32 	%f78, %f77, %f76;
	add.f32 	%f79, %f75, %f75;
	sub.f32 	%f8, %f78, %f79;
	add.f32 	%f9, %f75, %f71;
	@%p3 bra 	$L__BB10_5;
	mul.f32 	%f81, %f5, %f7;
	sub.f32 	%f205, %f4, %f81;
	bra.uni 	$L__BB10_7;
$L__BB10_5:
	setp.ne.s32 	%p4, %r1, %r2;
	mov.f32 	%f205, %f4;
	@%p4 bra 	$L__BB10_7;
	mul.f32 	%f80, %f6, %f9;
	sub.f32 	%f205, %f4, %f80;
$L__BB10_7:
	setp.eq.s32 	%p5, %r4, 0;
	st.shared.f32 	[%r3], %f4;
	bar.sync 	0;
	@%p5 bra 	$L__BB10_33;
	setp.gt.s32 	%p6, %r1, %r5;
	mov.f32 	%f83, 0f3FA66666;
	div.rn.f32 	%f13, %f83, %f8;
	bar.sync 	0;
	mov.f32 	%f218, 0f00000000;
	@%p6 bra 	$L__BB10_10;
	ld.shared.f32 	%f218, [%r3+4];
$L__BB10_10:
	setp.lt.s32 	%p7, %r1, 1;
	mov.f32 	%f219, 0f00000000;
	@%p7 bra 	$L__BB10_12;
	ld.shared.f32 	%f219, [%r3+-4];
$L__BB10_12:
	ld.shared.f32 	%f86, [%r3];
	mul.f32 	%f87, %f86, 0fBE999998;
	mul.f32 	%f88, %f7, %f219;
	sub.f32 	%f89, %f205, %f88;
	mul.f32 	%f90, %f9, %f218;
	sub.f32 	%f91, %f89, %f90;
	fma.rn.f32 	%f92, %f13, %f91, %f87;
	max.f32 	%f93, %f1, %f92;
	st.shared.f32 	[%r3], %f93;
	bar.sync 	0;
	bar.sync 	0;
	mov.f32 	%f220, 0f00000000;
	@%p6 bra 	$L__BB10_14;
	ld.shared.f32 	%f220, [%r3+4];
$L__BB10_14:
	mov.f32 	%f221, 0f00000000;
	@%p7 bra 	$L__BB10_16;
	ld.shared.f32 	%f221, [%r3+-4];
$L__BB10_16:
	ld.shared.f32 	%f96, [%r3];
	mul.f32 	%f97, %f96, 0fBE999998;
	mul.f32 	%f98, %f7, %f221;
	sub.f32 	%f99, %f205, %f98;
	mul.f32 	%f100, %f9, %f220;
	sub.f32 	%f101, %f99, %f100;
	fma.rn.f32 	%f102, %f13, %f101, %f97;
	max.f32 	%f103, %f1, %f102;
	st.shared.f32 	[%r3], %f103;
	bar.sync 	0;
	bar.sync 	0;
	mov.f32 	%f222, 0f00000000;
	@%p6 bra 	$L__BB10_18;
	ld.shared.f32 	%f222, [%r3+4];
$L__BB10_18:
	mov.f32 	%f223, 0f00000000;
	@%p7 bra 	$L__BB10_20;
	ld.shared.f32 	%f223, [%r3+-4];
$L__BB10_20:
	ld.shared.f32 	%f106, [%r3];
	mul.f32 	%f107, %f106, 0fBE999998;
	mul.f32 	%f108, %f7, %f223;
	sub.f32 	%f109, %f205, %f108;
	mul.f32 	%f110, %f9, %f222;
	sub.f32 	%f111, %f109, %f110;
	fma.rn.f32 	%f112, %f13, %f111, %f107;
	max.f32 	%f113, %f1, %f112;
	st.shared.f32 	[%r3], %f113;
	bar.sync 	0;
	bar.sync 	0;
	mov.f32 	%f224, 0f00000000;
	@%p6 bra 	$L__BB10_22;
	ld.shared.f32 	%f224, [%r3+4];
$L__BB10_22:
	mov.f32 	%f225, 0f00000000;
	@%p7 bra 	$L__BB10_24;
	ld.shared.f32 	%f225, [%r3+-4];
$L__BB10_24:
	ld.shared.f32 	%f116, [%r3];
	mul.f32 	%f117, %f116, 0fBE999998;
	mul.f32 	%f118, %f7, %f225;
	sub.f32 	%f119, %f205, %f118;
	mul.f32 	%f120, %f9, %f224;
	sub.f32 	%f121, %f119, %f120;
	fma.rn.f32 	%f122, %f13, %f121, %f117;
	max.f32 	%f123, %f1, %f122;
	st.shared.f32 	[%r3], %f123;
	bar.sync 	0;
	bar.sync 	0;
	mov.f32 	%f226, 0f00000000;
	@%p6 bra 	$L__BB10_26;
	ld.shared.f32 	%f226, [%r3+4];
$L__BB10_26:
	mov.f32 	%f227, 0f00000000;
	@%p7 bra 	$L__BB10_28;
	ld.shared.f32 	%f227, [%r3+-4];
$L__BB10_28:
	ld.shared.f32 	%f126, [%r3];
	mul.f32 	%f127, %f126, 0fBE999998;
	mul.f32 	%f128, %f7, %f227;
	sub.f32 	%f129, %f205, %f128;
	mul.f32 	%f130, %f9, %f226;
	sub.f32 	%f131, %f129, %f130;
	fma.rn.f32 	%f132, %f13, %f131, %f127;
	max.f32 	%f133, %f1, %f132;
	st.shared.f32 	[%r3], %f133;
	bar.sync 	0;
	bar.sync 	0;
	mov.f32 	%f228, 0f00000000;
	@%p6 bra 	$L__BB10_30;
	ld.shared.f32 	%f228, [%r3+4];
$L__BB10_30:
	mov.f32 	%f229, 0f00000000;
	@%p7 bra 	$L__BB10_32;
	ld.shared.f32 	%f229, [%r3+-4];
$L__BB10_32:
	ld.shared.f32 	%f135, [%r3];
	mul.f32 	%f136, %f135, 0fBE999998;
	mul.f32 	%f137, %f7, %f229;
	sub.f32 	%f138, %f205, %f137;
	mul.f32 	%f139, %f9, %f228;
	sub.f32 	%f140, %f138, %f139;
	fma.rn.f32 	%f141, %f13, %f140, %f136;
	max.f32 	%f142, %f1, %f141;
	st.shared.f32 	[%r3], %f142;
	bar.sync 	0;
	bra.uni 	$L__BB10_58;
$L__BB10_33:
	setp.gt.s32 	%p18, %r1, %r5;
	mov.f32 	%f144, 0f3FA66666;
	div.rn.f32 	%f14, %f144, %f8;
	mov.f32 	%f206, 0f00000000;
	@%p18 bra 	$L__BB10_35;
	ld.shared.f32 	%f206, [%r3+4];
$L__BB10_35:
	setp.lt.s32 	%p19, %r1, 1;
	mov.f32 	%f207, 0f00000000;
	@%p19 bra 	$L__BB10_37;
	ld.shared.f32 	%f207, [%r3+-4];
$L__BB10_37:
	ld.shared.f32 	%f147, [%r3];
	mul.f32 	%f148, %f147, 0fBE999998;
	mul.f32 	%f149, %f7, %f207;
	sub.f32 	%f150, %f205, %f149;
	mul.f32 	%f151, %f9, %f206;
	sub.f32 	%f152, %f150, %f151;
	fma.rn.f32 	%f153, %f14, %f152, %f148;
	max.f32 	%f154, %f1, %f153;
	st.shared.f32 	[%r3], %f154;
	bar.sync 	0;
	bar.sync 	0;
	mov.f32 	%f208, 0f00000000;
	@%p18 bra 	$L__BB10_39;
	ld.shared.f32 	%f208, [%r3+4];
$L__BB10_39:
	mov.f32 	%f209, 0f00000000;
	@%p19 bra 	$L__BB10_41;
	ld.shared.f32 	%f209, [%r3+-4];
$L__BB10_41:
	ld.shared.f32 	%f157, [%r3];
	mul.f32 	%f158, %f157, 0fBE999998;
	mul.f32 	%f159, %f7, %f209;
	sub.f32 	%f160, %f205, %f159;
	mul.f32 	%f161, %f9, %f208;
	sub.f32 	%f162, %f160, %f161;
	fma.rn.f32 	%f163, %f14, %f162, %f158;
	max.f32 	%f164, %f1, %f163;
	st.shared.f32 	[%r3], %f164;
	bar.sync 	0;
	bar.sync 	0;
	mov.f32 	%f210, 0f00000000;
	@%p18 bra 	$L__BB10_43;
	ld.shared.f32 	%f210, [%r3+4];
$L__BB10_43:
	mov.f32 	%f211, 0f00000000;
	@%p19 bra 	$L__BB10_45;
	ld.shared.f32 	%f211, [%r3+-4];
$L__BB10_45:
	ld.shared.f32 	%f167, [%r3];
	mul.f32 	%f168, %f167, 0fBE999998;
	mul.f32 	%f169, %f7, %f211;
	sub.f32 	%f170, %f205, %f169;
	mul.f32 	%f171, %f9, %f210;
	sub.f32 	%f172, %f170, %f171;
	fma.rn.f32 	%f173, %f14, %f172, %f168;
	max.f32 	%f174, %f1, %f173;
	st.shared.f32 	[%r3], %f174;
	bar.sync 	0;
	bar.sync 	0;
	mov.f32 	%f212, 0f00000000;
	@%p18 bra 	$L__BB10_47;
	ld.shared.f32 	%f212, [%r3+4];
$L__BB10_47:
	mov.f32 	%f213, 0f00000000;
	@%p19 bra 	$L__BB10_49;
	ld.shared.f32 	%f213, [%r3+-4];
$L__BB10_49:
	ld.shared.f32 	%f177, [%r3];
	mul.f32 	%f178, %f177, 0fBE999998;
	mul.f32 	%f179, %f7, %f213;
	sub.f32 	%f180, %f205, %f179;
	mul.f32 	%f181, %f9, %f212;
	sub.f32 	%f182, %f180, %f181;
	fma.rn.f32 	%f183, %f14, %f182, %f178;
	max.f32 	%f184, %f1, %f183;
	st.shared.f32 	[%r3], %f184;
	bar.sync 	0;
	bar.sync 	0;
	mov.f32 	%f214, 0f00000000;
	@%p18 bra 	$L__BB10_51;
	ld.shared.f32 	%f214, [%r3+4];
$L__BB10_51:
	mov.f32 	%f215, 0f00000000;
	@%p19 bra 	$L__BB10_53;
	ld.shared.f32 	%f215, [%r3+-4];
$L__BB10_53:
	ld.shared.f32 	%f187, [%r3];
	mul.f32 	%f188, %f187, 0fBE999998;
	mul.f32 	%f189, %f7, %f215;
	sub.f32 	%f190, %f205, %f189;
	mul.f32 	%f191, %f9, %f214;
	sub.f32 	%f192, %f190, %f191;
	fma.rn.f32 	%f193, %f14, %f192, %f188;
	max.f32 	%f194, %f1, %f193;
	st.shared.f32 	[%r3], %f194;
	bar.sync 	0;
	bar.sync 	0;
	mov.f32 	%f216, 0f00000000;
	@%p18 bra 	$L__BB10_55;
	ld.shared.f32 	%f216, [%r3+4];
$L__BB10_55:
	mov.f32 	%f217, 0f00000000;
	@%p19 bra 	$L__BB10_57;
	ld.shared.f32 	%f217, [%r3+-4];
$L__BB10_57:
	ld.shared.f32 	%f196, [%r3];
	mul.f32 	%f197, %f196, 0fBE999998;
	mul.f32 	%f198, %f7, %f217;
	sub.f32 	%f199, %f205, %f198;
	mul.f32 	%f200, %f9, %f216;
	sub.f32 	%f201, %f199, %f200;
	fma.rn.f32 	%f202, %f14, %f201, %f197;
	max.f32 	%f203, %f1, %f202;
	st.shared.f32 	[%r3], %f203;
	bar.sync 	0;
	bar.sync 	0;
$L__BB10_58:
	ld.shared.f32 	%f204, [%r3];
	st.global.f32 	[%rd15], %f204;
	add.s64 	%rd47, %rd47, %rd4;
	add.s32 	%r16, %r16, 1;
	add.s64 	%rd46, %rd46, 4;
	add.s64 	%rd45, %rd45, 4;
	add.s64 	%rd44, %rd44, 4;
	add.s64 	%rd43, %rd43, 4;
	setp.ne.s32 	%p30, %r16, -1;
	@%p30 bra 	$L__BB10_3;
$L__BB10_59:
	ret;

}


// ===== COMPILED SASS (sm_100) =====

	.target	sm_100

	.elftype	@"ET_EXEC"


//--------------------- .note.nv.tkinfo           --------------------------
	.section	.note.nv.tkinfo,"",@"SHT_NOTE"
	.sectionflags	@"SHF_NOTE_NV_TKINFO"
	.tkinfo
        /*0018*/ 	.word	0x00000002
        /*0030*/ 	.string	""
        /*0030*/ 	.string	"ptxas"
        /*0030*/ 	.string	"Cuda compilation tools, release 13.0, V13.0.88"
        /*0030*/ 	.string	"Build cuda_13.0.r13.0/compiler.36424714_0"
        /*0030*/ 	.string	"-arch sm_100 -m 64 "



//--------------------- .note.nv.cuinfo           --------------------------
	.section	.note.nv.cuinfo,"",@"SHT_NOTE"
	.sectionflags	@"SHF_NOTE_NV_CUINFO"
        /*0018*/ 	.short	0x0002
        /*001a*/ 	.short	0x0064
        /*001c*/ 	.short	0x0082
	.zero		2


//--------------------- .nv.info                  --------------------------
	.section	.nv.info,"",@"SHT_CUDA_INFO"
	.align	4


	//----- nvinfo : EIATTR_REGCOUNT
	.align		4
        /*0000*/ 	.byte	0x04, 0x2f
        /*0002*/ 	.short	(.L_1 - .L_0)
	.align		4
.L_0:
        /*0004*/ 	.word	index@(_Z16Saxis_InitializePfffi)
        /*0008*/ 	.word	0x0000000c


	//----- nvinfo : EIATTR_FRAME_SIZE
	.align		4
.L_1:
        /*000c*/ 	.byte	0x04, 0x11
        /*000e*/ 	.short	(.L_3 - .L_2)
	.align		4
.L_2:
        /*0010*/ 	.word	index@(_Z16Saxis_InitializePfffi)
        /*0014*/ 	.word	0x00000000


	//----- nvinfo : EIATTR_REGCOUNT
	.align		4
.L_3:
        /*0018*/ 	.byte	0x04, 0x2f
        /*001a*/ 	.short	(.L_5 - .L_4)
	.align		4
.L_4:
        /*001c*/ 	.word	index@(_Z4CallPfPKffi)
        /*0020*/ 	.word	0x0000000a


	//----- nvinfo : EIATTR_FRAME_SIZE
	.align		4
.L_5:
        /*0024*/ 	.byte	0x04, 0x11
        /*0026*/ 	.short	(.L_7 - .L_6)
	.align		4
.L_6:
        /*0028*/ 	.word	index@(_Z4CallPfPKffi)
        /*002c*/ 	.word	0x00000000


	//----- nvinfo : EIATTR_REGCOUNT
	.align		4
.L_7:
        /*0030*/ 	.byte	0x04, 0x2f
        /*0032*/ 	.short	(.L_9 - .L_8)
	.align		4
.L_8:
        /*0034*/ 	.word	index@(_Z3PutPfPKffi)
        /*0038*/ 	.word	0x0000000a


	//----- nvinfo : EIATTR_FRAME_SIZE
	.align		4
.L_9:
        /*003c*/ 	.byte	0x04, 0x11
        /*003e*/ 	.short	(.L_11 - .L_10)
	.align		4
.L_10:
        /*0040*/ 	.word	index@(_Z3PutPfPKffi)
        /*0044*/ 	.word	0x00000000


	//----- nvinfo : EIATTR_REGCOUNT
	.align		4
.L_11:
        /*0048*/ 	.byte	0x04, 0x2f
        /*004a*/ 	.short	(.L_13 - .L_12)
	.align		4
.L_12:
        /*004c*/ 	.word	index@(_Z24MaxBoundary_EuropeanCallPfffPKfS1_fi)
        /*0050*/ 	.word	0x0000000d


	//----- nvinfo : EIATTR_FRAME_SIZE
	.align		4
.L_13:
        /*0054*/ 	.byte	0x04, 0x11
        /*0056*/ 	.short	(.L_15 - .L_14)
	.align		4
.L_14:
        /*0058*/ 	.word	index@(_Z24MaxBoundary_EuropeanCallPfffPKfS1_fi)
        /*005c*/ 	.word	0x00000000


	//----- nvinfo : EIATTR_REGCOUNT
	.align		4
.L_15:
        /*0060*/ 	.byte	0x04, 0x2f
        /*0062*/ 	.short	(.L_17 - .L_16)
	.align		4
.L_16:
        /*0064*/ 	.word	index@(_Z24MaxBoundary_AmericanCallPfffi)
        /*0068*/ 	.word	0x0000000a


	//----- nvinfo : EIATTR_FRAME_SIZE
	.align		4
.L_17:
        /*006c*/ 	.byte	0x04, 0x11
        /*006e*/ 	.short	(.L_19 - .L_18)
	.align		4
.L_18:
        /*0070*/ 	.word	index@(_Z24MaxBoundary_AmericanCallPfffi)
        /*0074*/ 	.word	0x00000000


	//----- nvinfo : EIATTR_REGCOUNT
	.align		4
.L_19:
        /*0078*/ 	.byte	0x04, 0x2f
        /*007a*/ 	.short	(.L_21 - .L_20)
	.align		4
.L_20:
        /*007c*/ 	.word	index@(_Z23MinBoundary_EuropeanPutPfffPKfS1_fi)
        /*0080*/ 	.word	0x0000000e


	//----- nvinfo : EIATTR_FRAME_SIZE
	.align		4
.L_21:
        /*0084*/ 	.byte	0x04, 0x11
        /*0086*/ 	.short	(.L_23 - .L_22)
	.align		4
.L_22:
        /*0088*/ 	.word	index@(_Z23MinBoundary_EuropeanPutPfffPKfS1_fi)
        /*008c*/ 	.word	0x00000000


	//----- nvinfo : EIATTR_REGCOUNT
	.align		4
.L_23:
        /*0090*/ 	.byte	0x04, 0x2f
        /*0092*/ 	.short	(.L_25 - .L_24)
	.align		4
.L_24:
        /*0094*/ 	.word	index@(_Z23MinBoundary_AmericanPutPfffi)
        /*0098*/ 	.word	0x0000000a


	//----- nvinfo : EIATTR_FRAME_SIZE
	.align		4
.L_25:
        /*009c*/ 	.byte	0x04, 0x11
        /*009e*/ 	.short	(.L_27 - .L_26)
	.align		4
.L_26:
        /*00a0*/ 	.word	index@(_Z23MinBoundary_AmericanPutPfffi)
        /*00a4*/ 	.word	0x00000000


	//----- nvinfo : EIATTR_REGCOUNT
	.align		4
.L_27:
        /*00a8*/ 	.byte	0x04, 0x2f
        /*00aa*/ 	.short	(.L_29 - .L_28)
	.align		4
.L_28:
        /*00ac*/ 	.word	index@(_Z23ExplicitKernel_AmericanPfPKfS1_S1_S1_ffS1_S1_ii)
        /*00b0*/ 	.word	0x00000026


	//----- nvinfo : EIATTR_FRAME_SIZE
	.align		4
.L_29:
        /*00b4*/ 	.byte	0x04, 0x11
        /*00b6*/ 	.short	(.L_31 - .L_30)
	.align		4
.L_30:
        /*00b8*/ 	.word	index@($__internal_3_$__cuda_sm3x_div_rn_noftz_f32_slowpath)
        /*00bc*/ 	.word	0x00000000


	//----- nvinfo : EIATTR_FRAME_SIZE
	.align		4
.L_31:
        /*00c0*/ 	.byte	0x04, 0x11
        /*00c2*/ 	.short	(.L_33 - .L_32)
	.align		4
.L_32:
        /*00c4*/ 	.word	index@(_Z23ExplicitKernel_AmericanPfPKfS1_S1_S1_ffS1_S1_ii)
        /*00c8*/ 	.word	0x00000000


	//----- nvinfo : EIATTR_REGCOUNT
	.align		4
.L_33:
        /*00cc*/ 	.byte	0x04, 0x2f
        /*00ce*/ 	.short	(.L_35 - .L_34)
	.align		4
.L_34:
        /*00d0*/ 	.word	index@(_Z23ExplicitKernel_EuropeanPfPKfS1_S1_S1_ffS1_S1_ii)
        /*00d4*/ 	.word	0x00000024


	//----- nvinfo : EIATTR_FRAME_SIZE
	.align		4
.L_35:
        /*00d8*/ 	.byte	0x04, 0x11
        /*00da*/ 	.short	(.L_37 - .L_36)
	.align		4
.L_36:
        /*00dc*/ 	.word	index@($__internal_2_$__cuda_sm3x_div_rn_noftz_f32_slowpath)
        /*00e0*/ 	.word	0x00000000


	//----- nvinfo : EIATTR_FRAME_SIZE
	.align		4
.L_37:
        /*00e4*/ 	.byte	0x04, 0x11
        /*00e6*/ 	.short	(.L_39 - .L_38)
	.align		4
.L_38:
        /*00e8*/ 	.word	index@(_Z23ExplicitKernel_EuropeanPfPKfS1_S1_S1_ffS1_S1_ii)
        /*00ec*/ 	.word	0x00000000


	//----- nvinfo : EIATTR_REGCOUNT
	.align		4
.L_39:
        /*00f0*/ 	.byte	0x04, 0x2f
        /*00f2*/ 	.short	(.L_41 - .L_40)
	.align		4
.L_40:
        /*00f4*/ 	.word	index@(_Z23ImplicitKernel_EuropeanPfPKfS1_S1_S1_S1_S1_ffii)
        /*00f8*/ 	.word	0x00000025


	//----- nvinfo : EIATTR_FRAME_SIZE
	.align		4
.L_41:
        /*00fc*/ 	.byte	0x04, 0x11
        /*00fe*/ 	.short	(.L_43 - .L_42)
	.align		4
.L_42:
        /*0100*/ 	.word	index@($__internal_1_$__cuda_sm3x_div_rn_noftz_f32_slowpath)
        /*0104*/ 	.word	0x00000000


	//----- nvinfo : EIATTR_FRAME_SIZE
	.align		4
.L_43:
        /*0108*/ 	.byte	0x04, 0x11
        /*010a*/ 	.short	(.L_45 - .L_44)
	.align		4
.L_44:
        /*010c*/ 	.word	index@(_Z23ImplicitKernel_EuropeanPfPKfS1_S1_S1_S1_S1_ffii)
        /*0110*/ 	.word	0x00000000


	//----- nvinfo : EIATTR_REGCOUNT
	.align		4
.L_45:
        /*0114*/ 	.byte	0x04, 0x2f
        /*0116*/ 	.short	(.L_47 - .L_46)
	.align		4
.L_46:
        /*0118*/ 	.word	index@(_Z23ImplicitKernel_AmericanPfPKfS1_S1_S1_S1_S1_S1_ffii)
        /*011c*/ 	.word	0x00000026


	//----- nvinfo : EIATTR_FRAME_SIZE
	.align		4
.L_47:
        /*0120*/ 	.byte	0x04, 0x11
        /*0122*/ 	.short	(.L_49 - .L_48)
	.align		4
.L_48:
        /*0124*/ 	.word	index@($__internal_0_$__cuda_sm3x_div_rn_noftz_f32_slowpath)
        /*0128*/ 	.word	0x00000000


	//----- nvinfo : EIATTR_FRAME_SIZE
	.align		4
.L_49:
        /*012c*/ 	.byte	0x04, 0x11
        /*012e*/ 	.short	(.L_51 - .L_50)
	.align		4
.L_50:
        /*0130*/ 	.word	index@(_Z23ImplicitKernel_AmericanPfPKfS1_S1_S1_S1_S1_S1_ffii)
        /*0134*/ 	.word	0x00000000


	//----- nvinfo : EIATTR_MIN_STACK_SIZE
	.align		4
.L_51:
        /*0138*/ 	.byte	0x04, 0x12
        /*013a*/ 	.short	(.L_53 - .L_52)
	.align		4
.L_52:
        /*013c*/ 	.word	index@(_Z23ImplicitKernel_AmericanPfPKfS1_S1_S1_S1_S1_S1_ffii)
        /*0140*/ 	.word	0x00000000


	//----- nvinfo : EIATTR_MIN_STACK_SIZE
	.align		4
.L_53:
        /*0144*/ 	.byte	0x04, 0x12
        /*0146*/ 	.short	(.L_55 - .L_54)
	.align		4
.L_54:
        /*0148*/ 	.word	index@(_Z23ImplicitKernel_EuropeanPfPKfS1_S1_S1_S1_S1_ffii)
        /*014c*/ 	.word	0x00000000


	//----- nvinfo : EIATTR_MIN_STACK_SIZE
	.align		4
.L_55:
        /*0150*/ 	.byte	0x04, 0x12
        /*0152*/ 	.short	(.L_57 - .L_56)
	.align		4
.L_56:
        /*0154*/ 	.word	index@(_Z23ExplicitKernel_EuropeanPfPKfS1_S1_S1_ffS1_S1_ii)
        /*0158*/ 	.word	0x00000000


	//----- nvinfo : EIATTR_MIN_STACK_SIZE
	.align		4
.L_57:
        /*015c*/ 	.byte	0x04, 0x12
        /*015e*/ 	.short	(.L_59 - .L_58)
	.align		4
.L_58:
        /*0160*/ 	.word	index@(_Z23ExplicitKernel_AmericanPfPKfS1_S1_S1_ffS1_S1_ii)
        /*0164*/ 	.word	0x00000000


	//----- nvinfo : EIATTR_MIN_STACK_SIZE
	.align		4
.L_59:
        /*0168*/ 	.byte	0x04, 0x12
        /*016a*/ 	.short	(.L_61 - .L_60)
	.align		4
.L_60:
        /*016c*/ 	.word	index@(_Z23MinBoundary_AmericanPutPfffi)
        /*0170*/ 	.word	0x00000000


	//----- nvinfo : EIATTR_MIN_STACK_SIZE
	.align		4
.L_61:
        /*0174*/ 	.byte	0x04, 0x12
        /*0176*/ 	.short	(.L_63 - .L_62)
	.align		4
.L_62:
        /*0178*/ 	.word	index@(_Z23MinBoundary_EuropeanPutPfffPKfS1_fi)
        /*017c*/ 	.word	0x00000000


	//----- nvinfo : EIATTR_MIN_STACK_SIZE
	.align		4
.L_63:
        /*0180*/ 	.byte	0x04, 0x12
        /*0182*/ 	.short	(.L_65 - .L_64)
	.align		4
.L_64:
        /*0184*/ 	.word	index@(_Z24MaxBoundary_AmericanCallPfffi)
        /*0188*/ 	.word	0x00000000


	//----- nvinfo : EIATTR_MIN_STACK_SIZE
	.align		4
.L_65:
        /*018c*/ 	.byte	0x04, 0x12
        /*018e*/ 	.short	(.L_67 - .L_66)
	.align		4
.L_66:
        /*0190*/ 	.word	index@(_Z24MaxBoundary_EuropeanCallPfffPKfS1_fi)
        /*0194*/ 	.word	0x00000000


	//----- nvinfo : EIATTR_MIN_STACK_SIZE
	.align		4
.L_67:
        /*0198*/ 	.byte	0x04, 0x12
        /*019a*/ 	.short	(.L_69 - .L_68)
	.align		4
.L_68:
        /*019c*/ 	.word	index@(_Z3PutPfPKffi)
        /*01a0*/ 	.word	0x00000000


	//----- nvinfo : EIATTR_MIN_STACK_SIZE
	.align		4
.L_69:
        /*01a4*/ 	.byte	0x04, 0x12
        /*01a6*/ 	.short	(.L_71 - .L_70)
	.align		4
.L_70:
        /*01a8*/ 	.word	index@(_Z4CallPfPKffi)
        /*01ac*/ 	.word	0x00000000


	//----- nvinfo : EIATTR_MIN_STACK_SIZE
	.align		4
.L_71:
        /*01b0*/ 	.byte	0x04, 0x12
        /*01b2*/ 	.short	(.L_73 - .L_72)
	.align		4
.L_72:
        /*01b4*/ 	.word	index@(_Z16Saxis_InitializePfffi)
        /*01b8*/ 	.word	0x00000000
.L_73:


//--------------------- .nv.compat                --------------------------
	.section	.nv.compat,"",@"SHT_CUDA_COMPAT_INFO"
	.align	4
        /*0000*/ 	.byte	0x02, 0x09, 0x00, 0x00, 0x02, 0x02, 0x01, 0x00, 0x02, 0x05, 0x05, 0x00, 0x03, 0x07, 0x01, 0x01
        /*0010*/ 	.byte	0x02, 0x03, 0x00, 0x00, 0x02, 0x06, 0x01, 0x00, 0x04, 0x0b, 0x08, 0x00, 0x01, 0x00, 0x00, 0x00
        /*0020*/ 	.byte	0x00, 0x00, 0x00, 0x00


//--------------------- .nv.info._Z23ImplicitKernel_AmericanPfPKfS1_S1_S1_S1_S1_S1_ffii --------------------------
	.section	.nv.info._Z23ImplicitKernel_AmericanPfPKfS1_S1_S1_S1_S1_S1_ffii,"",@"SHT_CUDA_INFO"
	.sectionflags	@""
	.align	4


	//----- nvinfo : EIATTR_CUDA_API_VERSION
	.align		4
        /*0000*/ 	.byte	0x04, 0x37
        /*0002*/ 	.short	(.L_75 - .L_74)
.L_74:
        /*0004*/ 	.word	0x00000082


	//----- nvinfo : EIATTR_KPARAM_INFO
	.align		4
.L_75:
        /*0008*/ 	.byte	0x04, 0x17
        /*000a*/ 	.short	(.L_77 - .L_76)
.L_76:
        /*000c*/ 	.word	0x00000000
        /*0010*/ 	.short	0x000b
        /*0012*/ 	.short	0x004c
        /*0014*/ 	.byte	0x00, 0xf0, 0x11, 0x00


	//----- nvinfo : EIATTR_KPARAM_INFO
	.align		4
.L_77:
        /*0018*/ 	.byte	0x04, 0x17
        /*001a*/ 	.short	(.L_79 - .L_78)
.L_78:
        /*001c*/ 	.word	0x00000000
        /*0020*/ 	.short	0x000a
        /*0022*/ 	.short	0x0048
        /*0024*/ 	.byte	0x00, 0xf0, 0x11, 0x00


	//----- nvinfo : EIATTR_KPARAM_INFO
	.align		4
.L_79:
        /*0028*/ 	.byte	0x04, 0x17
        /*002a*/ 	.short	(.L_81 - .L_80)
.L_80:
        /*002c*/ 	.word	0x00000000
        /*0030*/ 	.short	0x0009
        /*0032*/ 	.short	0x0044
        /*0034*/ 	.byte	0x00, 0xf0, 0x11, 0x00


	//----- nvinfo : EIATTR_KPARAM_INFO
	.align		4
.L_81:
        /*0038*/ 	.byte	0x04, 0x17
        /*003a*/ 	.short	(.L_83 - .L_82)
.L_82:
        /*003c*/ 	.word	0x00000000
        /*0040*/ 	.short	0x0008
        /*0042*/ 	.short	0x0040
        /*0044*/ 	.byte	0x00, 0xf0, 0x11, 0x00


	//----- nvinfo : EIATTR_KPARAM_INFO
	.align		4
.L_83:
        /*0048*/ 	.byte	0x04, 0x17
        /*004a*/ 	.short	(.L_85 - .L_84)
.L_84:
        /*004c*/ 	.word	0x00000000
        /*0050*/ 	.short	0x0007
        /*0052*/ 	.short	0x0038
        /*0054*/ 	.byte	0x00, 0xf5, 0x21, 0x00


	//----- nvinfo : EIATTR_KPARAM_INFO
	.align		4
.L_85:
        /*0058*/ 	.byte	0x04, 0x17
        /*005a*/ 	.short	(.L_87 - .L_86)
.L_86:
        /*005c*/ 	.word	0x00000000
        /*0060*/ 	.short	0x0006
        /*0062*/ 	.short	0x0030
        /*0064*/ 	.byte	0x00, 0xf5, 0x21, 0x00


	//----- nvinfo : EIATTR_KPARAM_INFO
	.align		4
.L_87:
        /*0068*/ 	.byte	0x04, 0x17
        /*006a*/ 	.short	(.L_89 - .L_88)
.L_88:
        /*006c*/ 	.word	0x00000000
        /*0070*/ 	.short	0x0005
        /*0072*/ 	.short	0x0028
        /*0074*/ 	.byte	0x00, 0xf5, 0x21, 0x00


	//----- nvinfo : EIATTR_KPARAM_INFO
	.align		4
.L_89:
        /*0078*/ 	.byte	0x04, 0x17
        /*007a*/ 	.short	(.L_91 - .L_90)
.L_90:
        /*007c*/ 	.word	0x00000000
        /*0080*/ 	.short	0x0004
        /*0082*/ 	.short	0x0020
        /*0084*/ 	.byte	0x00, 0xf5, 0x21, 0x00


	//----- nvinfo : EIATTR_KPARAM_INFO
	.align		4
.L_91:
        /*0088*/ 	.byte	0x04, 0x17
        /*008a*/ 	.short	(.L_93 - .L_92)
.L_92:
        /*008c*/ 	.word	0x00000000
        /*0090*/ 	.short	0x0003
        /*0092*/ 	.short	0x0018
        /*0094*/ 	.byte	0x00, 0xf5, 0x21, 0x00


	//----- nvinfo : EIATTR_KPARAM_INFO
	.align		4
.L_93:
        /*0098*/ 	.byte	0x04, 0x17
        /*009a*/ 	.short	(.L_95 - .L_94)
.L_94:
        /*009c*/ 	.word	0x00000000
        /*00a0*/ 	.short	0x0002
        /*00a2*/ 	.short	0x0010
        /*00a4*/ 	.byte	0x00, 0xf5, 0x21, 0x00


	//----- nvinfo : EIATTR_KPARAM_INFO
	.align		4
.L_95:
        /*00a8*/ 	.byte	0x04, 0x17
        /*00aa*/ 	.short	(.L_97 - .L_96)
.L_96:
        /*00ac*/ 	.word	0x00000000
        /*00b0*/ 	.short	0x0001
        /*00b2*/ 	.short	0x0008
        /*00b4*/ 	.byte	0x00, 0xf5, 0x21, 0x00


	//----- nvinfo : EIATTR_KPARAM_INFO
	.align		4
.L_97:
        /*00b8*/ 	.byte	0x04, 0x17
        /*00ba*/ 	.short	(.L_99 - .L_98)
.L_98:
        /*00bc*/ 	.word	0x00000000
        /*00c0*/ 	.short	0x0000
        /*00c2*/ 	.short	0x0000
        /*00c4*/ 	.byte	0x00, 0xf5, 0x21, 0x00


	//----- nvinfo : EIATTR_SPARSE_MMA_MASK
	.align		4
.L_99:
        /*00c8*/ 	.byte	0x03, 0x50
        /*00ca*/ 	.short	0x0000


	//----- nvinfo : EIATTR_MAXREG_COUNT
	.align		4
        /*00cc*/ 	.byte	0x03, 0x1b
        /*00ce*/ 	.short	0x00ff


	//----- nvinfo : EIATTR_NUM_BARRIERS
	.align		4
        /*00d0*/ 	.byte	0x02, 0x4c
        /*00d2*/ 	.byte	0x01
	.zero		1


	//----- nvinfo : EIATTR_MERCURY_ISA_VERSION
	.align		4
        /*00d4*/ 	.byte	0x03, 0x5f
        /*00d6*/ 	.short	0x0101


	//----- nvinfo : EIATTR_VRC_CTA_INIT_COUNT
	.align		4
        /*00d8*/ 	.byte	0x02, 0x4a
	.zero		1
	.zero		1


	//----- nvinfo : EIATTR_EXIT_INSTR_OFFSETS
	.align		4
        /*00dc*/ 	.byte	0x04, 0x1c
        /*00de*/ 	.short	(.L_101 - .L_100)


	//   ....[0]....
.L_100:
        /*00e0*/ 	.word	0x00000070


	//   ....[1]....
        /*00e4*/ 	.word	0x000000a0


	//   ....[2]....
        /*00e8*/ 	.word	0x000014c0


	//----- nvinfo : EIATTR_CRS_STACK_SIZE
	.align		4
.L_101:
        /*00ec*/ 	.byte	0x04, 0x1e
        /*00ee*/ 	.short	(.L_103 - .L_102)
.L_102:
        /*00f0*/ 	.word	0x00000000


	//----- nvinfo : EIATTR_CBANK_PARAM_SIZE
	.align		4
.L_103:
        /*00f4*/ 	.byte	0x03, 0x19
        /*00f6*/ 	.short	0x0050


	//----- nvinfo : EIATTR_PARAM_CBANK
	.align		4
        /*00f8*/ 	.byte	0x04, 0x0a
        /*00fa*/ 	.short	(.L_105 - .L_104)
	.align		4
.L_104:
        /*00fc*/ 	.word	index@(.nv.constant0._Z23ImplicitKernel_AmericanPfPKfS1_S1_S1_S1_S1_S1_ffii)
        /*0100*/ 	.short	0x0380
        /*0102*/ 	.short	0x0050


	//----- nvinfo : EIATTR_SW_WAR
	.align		4
.L_105:
        /*0104*/ 	.byte	0x04, 0x36
        /*0106*/ 	.short	(.L_107 - .L_106)
.L_106:
        /*0108*/ 	.word	0x00000008
.L_107:


//--------------------- .nv.info._Z23ImplicitKernel_EuropeanPfPKfS1_S1_S1_S1_S1_ffii --------------------------
	.section	.nv.info._Z23ImplicitKernel_EuropeanPfPKfS1_S1_S1_S1_S1_ffii,"",@"SHT_CUDA_INFO"
	.sectionflags	@""
	.align	4


	//----- nvinfo : EIATTR_CUDA_API_VERSION
	.align		4
        /*0000*/ 	.byte	0x04, 0x37
        /*0002*/ 	.short	(.L_109 - .L_108)
.L_108:
        /*0004*/ 	.word	0x00000082


	//----- nvinfo : EIATTR_KPARAM_INFO
	.align		4
.L_109:
        /*0008*/ 	.byte	0x04, 0x17
        /*000a*/ 	.short	(.L_111 - .L_110)
.L_110:
        /*000c*/ 	.word	0x00000000
        /*0010*/ 	.short	0x000a
        /*0012*/ 	.short	0x0044
        /*0014*/ 	.byte	0x00, 0xf0, 0x11, 0x00


	//----- nvinfo : EIATTR_KPARAM_INFO
	.align		4
.L_111:
        /*0018*/ 	.byte	0x04, 0x17
        /*001a*/ 	.short	(.L_113 - .L_112)
.L_112:
        /*001c*/ 	.word	0x00000000
        /*0020*/ 	.short	0x0009
        /*0022*/ 	.short	0x0040
        /*0024*/ 	.byte	0x00, 0xf0, 0x11, 0x00


	//----- nvinfo : EIATTR_KPARAM_INFO
	.align		4
.L_113:
        /*0028*/ 	.byte	0x04, 0x17
        /*002a*/ 	.short	(.L_115 - .L_114)
.L_114:
        /*002c*/ 	.word	0x00000000
        /*0030*/ 	.short	0x0008
        /*0032*/ 	.short	0x003c
        /*0034*/ 	.byte	0x00, 0xf0, 0x11, 0x00


	//----- nvinfo : EIATTR_KPARAM_INFO
	.align		4
.L_115:
        /*0038*/ 	.byte	0x04, 0x17
        /*003a*/ 	.short	(.L_117 - .L_116)
.L_116:
        /*003c*/ 	.word	0x00000000
        /*0040*/ 	.short	0x0007
        /*0042*/ 	.short	0x0038
        /*0044*/ 	.byte	0x00, 0xf0, 0x11, 0x00


	//----- nvinfo : EIATTR_KPARAM_INFO
	.align		4
.L_117:
        /*0048*/ 	.byte	0x04, 0x17
        /*004a*/ 	.short	(.L_119 - .L_118)
.L_118:
        /*004c*/ 	.word	0x00000000
        /*0050*/ 	.short	0x0006
        /*0052*/ 	.short	0x0030
        /*0054*/ 	.byte	0x00, 0xf5, 0x21, 0x00


	//----- nvinfo : EIATTR_KPARAM_INFO
	.align		4
.L_119:
        /*0058*/ 	.byte	0x04, 0x17
        /*005a*/ 	.short	(.L_121 - .L_120)
.L_120:
        /*005c*/ 	.word	0x00000000
        /*0060*/ 	.short	0x0005
        /*0062*/ 	.short	0x0028
        /*0064*/ 	.byte	0x00, 0xf5, 0x21, 0x00


	//----- nvinfo : EIATTR_KPARAM_INFO
	.align		4
.L_121:
        /*0068*/ 	.byte	0x04, 0x17
        /*006a*/ 	.short	(.L_123 - .L_122)
.L_122:
        /*006c*/ 	.word	0x00000000
        /*0070*/ 	.short	0x0004
        /*0072*/ 	.short	0x0020
        /*0074*/ 	.byte	0x00, 0xf5, 0x21, 0x00


	//----- nvinfo : EIATTR_KPARAM_INFO
	.align		4
.L_123:
        /*0078*/ 	.byte	0x04, 0x17
        /*007a*/ 	.short	(.L_125 - .L_124)
.L_124:
        /*007c*/ 	.word	0x00000000
        /*0080*/ 	.short	0x0003
        /*0082*/ 	.short	0x0018
        /*0084*/ 	.byte	0x00, 0xf5, 0x21, 0x00


	//----- nvinfo : EIATTR_KPARAM_INFO
	.align		4
.L_125:
        /*0088*/ 	.byte	0x04, 0x17
        /*008a*/ 	.short	(.L_127 - .L_126)
.L_126:
        /*008c*/ 	.word	0x00000000
        /*0090*/ 	.short	0x0002
        /*0092*/ 	.short	0x0010
        /*0094*/ 	.byte	0x00, 0xf5, 0x21, 0x00


	//----- nvinfo : EIATTR_KPARAM_INFO
	.align		4
.L_127:
        /*0098*/ 	.byte	0x04, 0x17
        /*009a*/ 	.short	(.L_129 - .L_128)
.L_128:
        /*009c*/ 	.word	0x00000000
        /*00a0*/ 	.short	0x0001
        /*00a2*/ 	.short	0x0008
        /*00a4*/ 	.byte	0x00, 0xf5, 0x21, 0x00


	//----- nvinfo : EIATTR_KPARAM_INFO
	.align		4
.L_129:
        /*00a8*/ 	.byte	0x04, 0x17
        /*00aa*/ 	.short	(.L_131 - .L_130)
.L_130:
        /*00ac*/ 	.word	0x00000000
        /*00b0*/ 	.short	0x0000
        /*00b2*/ 	.short	0x0000
        /*00b4*/ 	.byte	0x00, 0xf5, 0x21, 0x00


	//----- nvinfo : EIATTR_SPARSE_MMA_MASK
	.align		4
.L_131:
        /*00b8*/ 	.byte	0x03, 0x50
        /*00ba*/ 	.short	0x0000


	//----- nvinfo : EIATTR_MAXREG_COUNT
	.align		4
        /*00bc*/ 	.byte	0x03, 0x1b
        /*00be*/ 	.short	0x00ff


	//----- nvinfo : EIATTR_NUM_BARRIERS
	.align		4
        /*00c0*/ 	.byte	0x02, 0x4c
        /*00c2*/ 	.byte	0x01
	.zero		1


	//----- nvinfo : EIATTR_MERCURY_ISA_VERSION
	.align		4
        /*00c4*/ 	.byte	0x03, 0x5f
        /*00c6*/ 	.short	0x0101


	//----- nvinfo : EIATTR_VRC_CTA_INIT_COUNT
	.align		4
        /*00c8*/ 	.byte	0x02, 0x4a
	.zero		1
	.zero		1


	//----- nvinfo : EIATTR_EXIT_INSTR_OFFSETS
	.align		4
        /*00cc*/ 	.byte	0x04, 0x1c
        /*00ce*/ 	.short	(.L_133 - .L_132)


	//   ....[0]....
.L_132:
        /*00d0*/ 	.word	0x00000070


	//   ....[1]....
        /*00d4*/ 	.word	0x000000e0


	//   ....[2]....
        /*00d8*/ 	.word	0x000013a0


	//----- nvinfo : EIATTR_CRS_STACK_SIZE
	.align		4
.L_133:
        /*00dc*/ 	.byte	0x04, 0x1e
        /*00de*/ 	.short	(.L_135 - .L_134)
.L_134:
        /*00e0*/ 	.word	0x00000000


	//----- nvinfo : EIATTR_CBANK_PARAM_SIZE
	.align		4
.L_135:
        /*00e4*/ 	.byte	0x03, 0x19
        /*00e6*/ 	.short	0x0048


	//----- nvinfo : EIATTR_PARAM_CBANK
	.align		4
        /*00e8*/ 	.byte	0x04, 0x0a
        /*00ea*/ 	.short	(.L_137 - .L_136)
	.align		4
.L_136:
        /*00ec*/ 	.word	index@(.nv.constant0._Z23ImplicitKernel_EuropeanPfPKfS1_S1_S1_S1_S1_ffii)
        /*00f0*/ 	.short	0x0380
        /*00f2*/ 	.short	0x0048


	//----- nvinfo : EIATTR_SW_WAR
	.align		4
.L_137:
        /*00f4*/ 	.byte	0x04, 0x36
        /*00f6*/ 	.short	(.L_139 - .L_138)
.L_138:
        /*00f8*/ 	.word	0x00000008
.L_139:


//--------------------- .nv.info._Z23ExplicitKernel_EuropeanPfPKfS1_S1_S1_ffS1_S1_ii --------------------------
	.section	.nv.info._Z23ExplicitKernel_EuropeanPfPKfS1_S1_S1_ffS1_S1_ii,"",@"SHT_CUDA_INFO"
	.sectionflags	@""
	.align	4


	//----- nvinfo : EIATTR_CUDA_API_VERSION
	.align		4
        /*0000*/ 	.byte	0x04, 0x37
        /*0002*/ 	.short	(.L_141 - .L_140)
.L_140:
        /*0004*/ 	.word	0x00000082


	//----- nvinfo : EIATTR_KPARAM_INFO
	.align		4
.L_141:
        /*0008*/ 	.byte	0x04, 0x17
        /*000a*/ 	.short	(.L_143 - .L_142)
.L_142:
        /*000c*/ 	.word	0x00000000
        /*0010*/ 	.short	0x000a
        /*0012*/ 	.short	0x0044
        /*0014*/ 	.byte	0x00, 0xf0, 0x11, 0x00


	//----- nvinfo : EIATTR_KPARAM_INFO
	.align		4
.L_143:
        /*0018*/ 	.byte	0x04, 0x17
        /*001a*/ 	.short	(.L_145 - .L_144)
.L_144:
        /*001c*/ 	.word	0x00000000
        /*0020*/ 	.short	0x0009
        /*0022*/ 	.short	0x0040
        /*0024*/ 	.byte	0x00, 0xf0, 0x11, 0x00


	//----- nvinfo : EIATTR_KPARAM_INFO
	.align		4
.L_145:
        /*0028*/ 	.byte	0x04, 0x17
        /*002a*/ 	.short	(.L_147 - .L_146)
.L_146:
        /*002c*/ 	.word	0x00000000
        /*0030*/ 	.short	0x0008
        /*0032*/ 	.short	0x0038
        /*0034*/ 	.byte	0x00, 0xf5, 0x21, 0x00


	//----- nvinfo : EIATTR_KPARAM_INFO
	.align		4
.L_147:
        /*0038*/ 	.byte	0x04, 0x17
        /*003a*/ 	.short	(.L_149 - .L_148)
.L_148:
        /*003c*/ 	.word	0x00000000
        /*0040*/ 	.short	0x0007
        /*0042*/ 	.short	0x0030
        /*0044*/ 	.byte	0x00, 0xf5, 0x21, 0x00


	//----- nvinfo : EIATTR_KPARAM_INFO
	.align		4
.L_149:
        /*0048*/ 	.byte	0x04, 0x17
        /*004a*/ 	.short	(.L_151 - .L_150)
.L_150:
        /*004c*/ 	.word	0x00000000
        /*0050*/ 	.short	0x0006
        /*0052*/ 	.short	0x002c
        /*0054*/ 	.byte	0x00, 0xf0, 0x11, 0x00


	//----- nvinfo : EIATTR_KPARAM_INFO
	.align		4
.L_151:
        /*0058*/ 	.byte	0x04, 0x17
        /*005a*/ 	.short	(.L_153 - .L_152)
.L_152:
        /*005c*/ 	.word	0x00000000
        /*0060*/ 	.short	0x0005
        /*0062*/ 	.short	0x0028
        /*0064*/ 	.byte	0x00, 0xf0, 0x11, 0x00


	//----- nvinfo : EIATTR_KPARAM_INFO
	.align		4
.L_153:
        /*0068*/ 	.byte	0x04, 0x17
        /*006a*/ 	.short	(.L_155 - .L_154)
.L_154:
        /*006c*/ 	.word	0x00000000
        /*0070*/ 	.short	0x0004
        /*0072*/ 	.short	0x0020
        /*0074*/ 	.byte	0x00, 0xf5, 0x21, 0x00


	//----- nvinfo : EIATTR_KPARAM_INFO
	.align		4
.L_155:
        /*0078*/ 	.byte	0x04, 0x17
        /*007a*/ 	.short	(.L_157 - .L_156)
.L_156:
        /*007c*/ 	.word	0x00000000
        /*0080*/ 	.short	0x0003
        /*0082*/ 	.short	0x0018
        /*0084*/ 	.byte	0x00, 0xf5, 0x21, 0x00


	//----- nvinfo : EIATTR_KPARAM_INFO
	.align		4
.L_157:
        /*0088*/ 	.byte	0x04, 0x17
        /*008a*/ 	.short	(.L_159 - .L_158)
.L_158:
        /*008c*/ 	.word	0x00000000
        /*0090*/ 	.short	0x0002
        /*0092*/ 	.short	0x0010
        /*0094*/ 	.byte	0x00, 0xf5, 0x21, 0x00


	//----- nvinfo : EIATTR_KPARAM_INFO
	.align		4
.L_159:
        /*0098*/ 	.byte	0x04, 0x17
        /*009a*/ 	.short	(.L_161 - .L_160)
.L_160:
        /*009c*/ 	.word	0x00000000
        /*00a0*/ 	.short	0x0001
        /*00a2*/ 	.short	0x0008
        /*00a4*/ 	.byte	0x00, 0xf5, 0x21, 0x00


	//----- nvinfo : EIATTR_KPARAM_INFO
	.align		4
.L_161:
        /*00a8*/ 	.byte	0x04, 0x17
        /*00aa*/ 	.short	(.L_163 - .L_162)
.L_162:
        /*00ac*/ 	.word	0x00000000
        /*00b0*/ 	.short	0x0000
        /*00b2*/ 	.short	0x0000
        /*00b4*/ 	.byte	0x00, 0xf5, 0x21, 0x00


	//----- nvinfo : EIATTR_SPARSE_MMA_MASK
	.align		4
.L_163:
        /*00b8*/ 	.byte	0x03, 0x50
        /*00ba*/ 	.short	0x0000


	//----- nvinfo : EIATTR_MAXREG_COUNT
	.align		4
        /*00bc*/ 	.byte	0x03, 0x1b
        /*00be*/ 	.short	0x00ff


	//----- nvinfo : EIATTR_NUM_BARRIERS
	.align		4
        /*00c0*/ 	.byte	0x02, 0x4c
        /*00c2*/ 	.byte	0x01
	.zero		1


	//----- nvinfo : EIATTR_MERCURY_ISA_VERSION
	.align		4
        /*00c4*/ 	.byte	0x03, 0x5f
        /*00c6*/ 	.short	0x0101


	//----- nvinfo : EIATTR_VRC_CTA_INIT_COUNT
	.align		4
        /*00c8*/ 	.byte	0x02, 0x4a
	.zero		1
	.zero		1


	//----- nvinfo : EIATTR_EXIT_INSTR_OFFSETS
	.align		4
        /*00cc*/ 	.byte	0x04, 0x1c
        /*00ce*/ 	.short	(.L_165 - .L_164)


	//   ....[0]....
.L_164:
        /*00d0*/ 	.word	0x00000080


	//   ....[1]....
        /*00d4*/ 	.word	0x000000b0


	//   ....[2]....
        /*00d8*/ 	.word	0x00000c40


	//   ....[3]....
        /*00dc*/ 	.word	0x000010c0


	//----- nvinfo : EIATTR_CRS_STACK_SIZE
	.align		4
.L_165:
        /*00e0*/ 	.byte	0x04, 0x1e
        /*00e2*/ 	.short	(.L_167 - .L_166)
.L_166:
        /*00e4*/ 	.word	0x00000000


	//----- nvinfo : EIATTR_CBANK_PARAM_SIZE
	.align		4
.L_167:
        /*00e8*/ 	.byte	0x03, 0x19
        /*00ea*/ 	.short	0x0048


	//----- nvinfo : EIATTR_PARAM_CBANK
	.align		4
        /*00ec*/ 	.byte	0x04, 0x0a
        /*00ee*/ 	.short	(.L_169 - .L_168)
	.align		4
.L_168:
        /*00f0*/ 	.word	index@(.nv.constant0._Z23ExplicitKernel_EuropeanPfPKfS1_S1_S1_ffS1_S1_ii)
        /*00f4*/ 	.short	0x0380
        /*00f6*/ 	.short	0x0048


	//----- nvinfo : EIATTR_SW_WAR
	.align		4
.L_169:
        /*00f8*/ 	.byte	0x04, 0x36
        /*00fa*/ 	.short	(.L_171 - .L_170)
.L_170:
        /*00fc*/ 	.word	0x00000008
.L_171:


//--------------------- .nv.info._Z23ExplicitKernel_AmericanPfPKfS1_S1_S1_ffS1_S1_ii --------------------------
	.section	.nv.info._Z23ExplicitKernel_AmericanPfPKfS1_S1_S1_ffS1_S1_ii,"",@"SHT_CUDA_INFO"
	.sectionflags	@""
	.align	4


	//----- nvinfo : EIATTR_CUDA_API_VERSION
	.align		4
        /*0000*/ 	.byte	0x04, 0x37
        /*0002*/ 	.short	(.L_173 - .L_172)
.L_172:
        /*0004*/ 	.word	0x00000082


	//----- nvinfo : EIATTR_KPARAM_INFO
	.align		4
.L_173:
        /*0008*/ 	.byte	0x04, 0x17
        /*000a*/ 	.short	(.L_175 - .L_174)
.L_174:
        /*000c*/ 	.word	0x00000000
        /*0010*/ 	.short	0x000a
        /*0012*/ 	.short	0x0044
        /*0014*/ 	.byte	0x00, 0xf0, 0x11, 0x00


	//----- nvinfo : EIATTR_KPARAM_INFO
	.align		4
.L_175:
        /*0018*/ 	.byte	0x04, 0x17
        /*001a*/ 	.short	(.L_177 - .L_176)
.L_176:
        /*001c*/ 	.word	0x00000000
        /*0020*/ 	.short	0x0009
        /*0022*/ 	.short	0x0040
        /*0024*/ 	.byte	0x00, 0xf0, 0x11, 0x00


	//----- nvinfo : EIATTR_KPARAM_INFO
	.align		4
.L_177:
        /*0028*/ 	.byte	0x04, 0x17
        /*002a*/ 	.short	(.L_179 - .L_178)
.L_178:
        /*002c*/ 	.word	0x00000000
        /*0030*/ 	.short	0x0008
        /*0032*/ 	.short	0x0038
        /*0034*/ 	.byte	0x00, 0xf5, 0x21, 0x00


	//----- nvinfo : EIATTR_KPARAM_INFO
	.align		4
.L_179:
        /*0038*/ 	.byte	0x04, 0x17
        /*003a*/ 	.short	(.L_181 - .L_180)
.L_180:
        /*003c*/ 	.word	0x00000000
        /*0040*/ 	.short	0x0007
        /*0042*/ 	.short	0x0030
        /*0044*/ 	.byte	0x00, 0xf5, 0x21, 0x00


	//----- nvinfo : EIATTR_KPARAM_INFO
	.align		4
.L_181:
        /*0048*/ 	.byte	0x04, 0x17
        /*004a*/ 	.short	(.L_183 - .L_182)
.L_182:
        /*004c*/ 	.word	0x00000000
        /*0050*/ 	.short	0x0006
        /*0052*/ 	.short	0x002c
        /*0054*/ 	.byte	0x00, 0xf0, 0x11, 0x00


	//----- nvinfo : EIATTR_KPARAM_INFO
	.align		4
.L_183:
        /*0058*/ 	.byte	0x04, 0x17
        /*005a*/ 	.short	(.L_185 - .L_184)
.L_184:
        /*005c*/ 	.word	0x00000000
        /*0060*/ 	.short	0x0005
        /*0062*/ 	.short	0x0028
        /*0064*/ 	.byte	0x00, 0xf0, 0x11, 0x00


	//----- nvinfo : EIATTR_KPARAM_INFO
	.align		4
.L_185:
        /*0068*/ 	.byte	0x04, 0x17
        /*006a*/ 	.short	(.L_187 - .L_186)
.L_186:
        /*006c*/ 	.word	0x00000000
        /*0070*/ 	.short	0x0004
        /*0072*/ 	.short	0x0020
        /*0074*/ 	.byte	0x00, 0xf5, 0x21, 0x00


	//----- nvinfo : EIATTR_KPARAM_INFO
	.align		4
.L_187:
        /*0078*/ 	.byte	0x04, 0x17
        /*007a*/ 	.short	(.L_189 - .L_188)
.L_188:
        /*007c*/ 	.word	0x00000000
        /*0080*/ 	.short	0x0003
        /*0082*/ 	.short	0x0018
        /*0084*/ 	.byte	0x00, 0xf5, 0x21, 0x00


	//----- nvinfo : EIATTR_KPARAM_INFO
	.align		4
.L_189:
        /*0088*/ 	.byte	0x04, 0x17
        /*008a*/ 	.short	(.L_191 - .L_190)
.L_190:
        /*008c*/ 	.word	0x00000000
        /*0090*/ 	.short	0x0002
        /*0092*/ 	.short	0x0010
        /*0094*/ 	.byte	0x00, 0xf5, 0x21, 0x00


	//----- nvinfo : EIATTR_KPARAM_INFO
	.align		4
.L_191:
        /*0098*/ 	.byte	0x04, 0x17
        /*009a*/ 	.short	(.L_193 - .L_192)
.L_192:
        /*009c*/ 	.word	0x00000000
        /*00a0*/ 	.short	0x0001
        /*00a2*/ 	.short	0x0008
        /*00a4*/ 	.byte	0x00, 0xf5, 0x21, 0x00


	//----- nvinfo : EIATTR_KPARAM_INFO
	.align		4
.L_193:
        /*00a8*/ 	.byte	0x04, 0x17
        /*00aa*/ 	.short	(.L_195 - .L_194)
.L_194:
        /*00ac*/ 	.word	0x00000000
        /*00b0*/ 	.short	0x0000
        /*00b2*/ 	.short	0x0000
        /*00b4*/ 	.byte	0x00, 0xf5, 0x21, 0x00


	//----- nvinfo : EIATTR_SPARSE_MMA_MASK
	.align		4
.L_195:
        /*00b8*/ 	.byte	0x03, 0x50
        /*00ba*/ 	.short	0x0000


	//----- nvinfo : EIATTR_MAXREG_COUNT
	.align		4
        /*00bc*/ 	.byte	0x03, 0x1b
        /*00be*/ 	.short	0x00ff


	//----- nvinfo : EIATTR_NUM_BARRIERS
	.align		4
        /*00c0*/ 	.byte	0x02, 0x4c
        /*00c2*/ 	.byte	0x01
	.zero		1


	//----- nvinfo : EIATTR_MERCURY_ISA_VERSION
	.align		4
        /*00c4*/ 	.byte	0x03, 0x5f
        /*00c6*/ 	.short	0x0101


	//----- nvinfo : EIATTR_VRC_CTA_INIT_COUNT
	.align		4
        /*00c8*/ 	.byte	0x02, 0x4a
	.zero		1
	.zero		1


	//----- nvinfo : EIATTR_EXIT_INSTR_OFFSETS
	.align		4
        /*00cc*/ 	.byte	0x04, 0x1c
        /*00ce*/ 	.short	(.L_197 - .L_196)


	//   ....[0]....
.L_196:
        /*00d0*/ 	.word	0x00000090


	//   ....[1]....
        /*00d4*/ 	.word	0x000000c0


	//   ....[2]....
        /*00d8*/ 	.word	0x00000cf0


	//   ....[3]....
        /*00dc*/ 	.word	0x000011a0


	//----- nvinfo : EIATTR_CRS_STACK_SIZE
	.align		4
.L_197:
        /*00e0*/ 	.byte	0x04, 0x1e
        /*00e2*/ 	.short	(.L_199 - .L_198)
.L_198:
        /*00e4*/ 	.word	0x00000000


	//----- nvinfo : EIATTR_CBANK_PARAM_SIZE
	.align		4
.L_199:
        /*00e8*/ 	.byte	0x03, 0x19
        /*00ea*/ 	.short	0x0048


	//----- nvinfo : EIATTR_PARAM_CBANK
	.align		4
        /*00ec*/ 	.byte	0x04, 0x0a
        /*00ee*/ 	.short	(.L_201 - .L_200)
	.align		4
.L_200:
        /*00f0*/ 	.word	index@(.nv.constant0._Z23ExplicitKernel_AmericanPfPKfS1_S1_S1_ffS1_S1_ii)
        /*00f4*/ 	.short	0x0380
        /*00f6*/ 	.short	0x0048


	//----- nvinfo : EIATTR_SW_WAR
	.align		4
.L_201:
        /*00f8*/ 	.byte	0x04, 0x36
        /*00fa*/ 	.short	(.L_203 - .L_202)
.L_202:
        /*00fc*/ 	.word	0x00000008
.L_203:


//--------------------- .nv.info._Z23MinBoundary_AmericanPutPfffi --------------------------
	.section	.nv.info._Z23MinBoundary_AmericanPutPfffi,"",@"SHT_CUDA_INFO"
	.sectionflags	@""
	.align	4


	//----- nvinfo : EIATTR_CUDA_API_VERSION
	.align		4
        /*0000*/ 	.byte	0x04, 0x37
        /*0002*/ 	.short	(.L_205 - .L_204)
.L_204:
        /*0004*/ 	.word	0x00000082


	//----- nvinfo : EIATTR_KPARAM_INFO
	.align		4
.L_205:
        /*0008*/ 	.byte	0x04, 0x17
        /*000a*/ 	.short	(.L_207 - .L_206)
.L_206:
        /*000c*/ 	.word	0x00000000
        /*0010*/ 	.short	0x0003
        /*0012*/ 	.short	0x0010
        /*0014*/ 	.byte	0x00, 0xf0, 0x11, 0x00


	//----- nvinfo : EIATTR_KPARAM_INFO
	.align		4
.L_207:
        /*0018*/ 	.byte	0x04, 0x17
        /*001a*/ 	.short	(.L_209 - .L_208)
.L_208:
        /*001c*/ 	.word	0x00000000
        /*0020*/ 	.short	0x0002
        /*0022*/ 	.short	0x000c
        /*0024*/ 	.byte	0x00, 0xf0, 0x11, 0x00


	//----- nvinfo : EIATTR_KPARAM_INFO
	.align		4
.L_209:
        /*0028*/ 	.byte	0x04, 0x17
        /*002a*/ 	.short	(.L_211 - .L_210)
.L_210:
        /*002c*/ 	.word	0x00000000
        /*0030*/ 	.short	0x0001
        /*0032*/ 	.short	0x0008
        /*0034*/ 	.byte	0x00, 0xf0, 0x11, 0x00


	//----- nvinfo : EIATTR_KPARAM_INFO
	.align		4
.L_211:
        /*0038*/ 	.byte	0x04, 0x17
        /*003a*/ 	.short	(.L_213 - .L_212)
.L_212:
        /*003c*/ 	.word	0x00000000
        /*0040*/ 	.short	0x0000
        /*0042*/ 	.short	0x0000
        /*0044*/ 	.byte	0x00, 0xf5, 0x21, 0x00


	//----- nvinfo : EIATTR_SPARSE_MMA_MASK
	.align		4
.L_213:
        /*0048*/ 	.byte	0x03, 0x50
        /*004a*/ 	.short	0x0000


	//----- nvinfo : EIATTR_MAXREG_COUNT
	.align		4
        /*004c*/ 	.byte	0x03, 0x1b
        /*004e*/ 	.short	0x00ff


	//----- nvinfo : EIATTR_MERCURY_ISA_VERSION
	.align		4
        /*0050*/ 	.byte	0x03, 0x5f
        /*0052*/ 	.short	0x0101


	//----- nvinfo : EIATTR_VRC_CTA_INIT_COUNT
	.align		4
        /*0054*/ 	.byte	0x02, 0x4a
	.zero		1
	.zero		1


	//----- nvinfo : EIATTR_EXIT_INSTR_OFFSETS
	.align		4
        /*0058*/ 	.byte	0x04, 0x1c
        /*005a*/ 	.short	(.L_215 - .L_214)


	//   ....[0]....
.L_214:
        /*005c*/ 	.word	0x00000070


	//   ....[1]....
        /*0060*/ 	.word	0x000000e0


	//----- nvinfo : EIATTR_CBANK_PARAM_SIZE
	.align		4
.L_215:
        /*0064*/ 	.byte	0x03, 0x19
        /*0066*/ 	.short	0x0014


	//----- nvinfo : EIATTR_PARAM_CBANK
	.align		4
        /*0068*/ 	.byte	0x04, 0x0a
        /*006a*/ 	.short	(.L_217 - .L_216)
	.align		4
.L_216:
        /*006c*/ 	.word	index@(.nv.constant0._Z23MinBoundary_AmericanPutPfffi)
        /*0070*/ 	.short	0x0380
        /*0072*/ 	.short	0x0014


	//----- nvinfo : EIATTR_SW_WAR
	.align		4
.L_217:
        /*0074*/ 	.byte	0x04, 0x36
        /*0076*/ 	.short	(.L_219 - .L_218)
.L_218:
        /*0078*/ 	.word	0x00000008
.L_219:


//--------------------- .nv.info._Z23MinBoundary_EuropeanPutPfffPKfS1_fi --------------------------
	.section	.nv.info._Z23MinBoundary_EuropeanPutPfffPKfS1_fi,"",@"SHT_CUDA_INFO"
	.sectionflags	@""
	.align	4


	//----- nvinfo : EIATTR_CUDA_API_VERSION
	.align		4
        /*0000*/ 	.byte	0x04, 0x37
        /*0002*/ 	.short	(.L_221 - .L_220)
.L_220:
        /*0004*/ 	.word	0x00000082


	//----- nvinfo : EIATTR_KPARAM_INFO
	.align		4
.L_221:
        /*0008*/ 	.byte	0x04, 0x17
        /*000a*/ 	.short	(.L_223 - .L_222)
.L_222:
        /*000c*/ 	.word	0x00000000
        /*0010*/ 	.short	0x0006
        /*0012*/ 	.short	0x0024
        /*0014*/ 	.byte	0x00, 0xf0, 0x11, 0x00


	//----- nvinfo : EIATTR_KPARAM_INFO
	.align		4
.L_223:
        /*0018*/ 	.byte	0x04, 0x17
        /*001a*/ 	.short	(.L_225 - .L_224)
.L_224:
        /*001c*/ 	.word	0x00000000
        /*0020*/ 	.short	0x0005
        /*0022*/ 	.short	0x0020
        /*0024*/ 	.byte	0x00, 0xf0, 0x11, 0x00


	//----- nvinfo : EIATTR_KPARAM_INFO
	.align		4
.L_225:
        /*0028*/ 	.byte	0x04, 0x17
        /*002a*/ 	.short	(.L_227 - .L_226)
.L_226:
        /*002c*/ 	.word	0x00000000
        /*0030*/ 	.short	0x0004
        /*0032*/ 	.short	0x0018
        /*0034*/ 	.byte	0x00, 0xf5, 0x21, 0x00


	//----- nvinfo : EIATTR_KPARAM_INFO
	.align		4
.L_227:
        /*0038*/ 	.byte	0x04, 0x17
        /*003a*/ 	.short	(.L_229 - .L_228)
.L_228:
        /*003c*/ 	.word	0x00000000
        /*0040*/ 	.short	0x0003
        /*0042*/ 	.short	0x0010
        /*0044*/ 	.byte	0x00, 0xf5, 0x21, 0x00


	//----- nvinfo : EIATTR_KPARAM_INFO
	.align		4
.L_229:
        /*0048*/ 	.byte	0x04, 0x17
        /*004a*/ 	.short	(.L_231 - .L_230)
.L_230:
        /*004c*/ 	.word	0x00000000
        /*0050*/ 	.short	0x0002
        /*0052*/ 	.short	0x000c
        /*0054*/ 	.byte	0x00, 0xf0, 0x11, 0x00


	//----- nvinfo : EIATTR_KPARAM_INFO
	.align		4
.L_231:
        /*0058*/ 	.byte	0x04, 0x17
        /*005a*/ 	.short	(.L_233 - .L_232)
.L_232:
        /*005c*/ 	.word	0x00000000
        /*0060*/ 	.short	0x0001
        /*0062*/ 	.short	0x0008
        /*0064*/ 	.byte	0x00, 0xf0, 0x11, 0x00


	//----- nvinfo : EIATTR_KPARAM_INFO
	.align		4
.L_233:
        /*0068*/ 	.byte	0x04, 0x17
        /*006a*/ 	.short	(.L_235 - .L_234)
.L_234:
        /*006c*/ 	.word	0x00000000
        /*0070*/ 	.short	0x0000
        /*0072*/ 	.short	0x0000
        /*0074*/ 	.byte	0x00, 0xf5, 0x21, 0x00


	//----- nvinfo : EIATTR_SPARSE_MMA_MASK
	.align		4
.L_235:
        /*0078*/ 	.byte	0x03, 0x50
        /*007a*/ 	.short	0x0000


	//----- nvinfo : EIATTR_MAXREG_COUNT
	.align		4
        /*007c*/ 	.byte	0x03, 0x1b
        /*007e*/ 	.short	0x00ff


	//----- nvinfo : EIATTR_MERCURY_ISA_VERSION
	.align		4
        /*0080*/ 	.byte	0x03, 0x5f
        /*0082*/ 	.short	0x0101


	//----- nvinfo : EIATTR_VRC_CTA_INIT_COUNT
	.align		4
        /*0084*/ 	.byte	0x02, 0x4a
	.zero		1
	.zero		1


	//----- nvinfo : EIATTR_EXIT_INSTR_OFFSETS
	.align		4
        /*0088*/ 	.byte	0x04, 0x1c
        /*008a*/ 	.short	(.L_237 - .L_236)


	//   ....[0]....
.L_236:
        /*008c*/ 	.word	0x00000070


	//   ....[1]....
        /*0090*/ 	.word	0x00000200


	//----- nvinfo : EIATTR_CBANK_PARAM_SIZE
	.align		4
.L_237:
        /*0094*/ 	.byte	0x03, 0x19
        /*0096*/ 	.short	0x0028


	//----- nvinfo : EIATTR_PARAM_CBANK
	.align		4
        /*0098*/ 	.byte	0x04, 0x0a
        /*009a*/ 	.short	(.L_239 - .L_238)
	.align		4
.L_238:
        /*009c*/ 	.word	index@(.nv.constant0._Z23MinBoundary_EuropeanPutPfffPKfS1_fi)
        /*00a0*/ 	.short	0x0380
        /*00a2*/ 	.short	0x0028


	//----- nvinfo : EIATTR_SW_WAR
	.align		4
.L_239:
        /*00a4*/ 	.byte	0x04, 0x36
        /*00a6*/ 	.short	(.L_241 - .L_240)
.L_240:
        /*00a8*/ 	.word	0x00000008
.L_241:


//--------------------- .nv.info._Z24MaxBoundary_AmericanCallPfffi --------------------------
	.section	.nv.info._Z24MaxBoundary_AmericanCallPfffi,"",@"SHT_CUDA_INFO"
	.sectionflags	@""
	.align	4


	//----- nvinfo : EIATTR_CUDA_API_VERSION
	.align		4
        /*0000*/ 	.byte	0x04, 0x37
        /*0002*/ 	.short	(.L_243 - .L_242)
.L_242:
        /*0004*/ 	.word	0x00000082


	//----- nvinfo : EIATTR_KPARAM_INFO
	.align		4
.L_243:
        /*0008*/ 	.byte	0x04, 0x17
        /*000a*/ 	.short	(.L_245 - .L_244)
.L_244:
        /*000c*/ 	.word	0x00000000
        /*0010*/ 	.short	0x0003
        /*0012*/ 	.short	0x0010
        /*0014*/ 	.byte	0x00, 0xf0, 0x11, 0x00


	//----- nvinfo : EIATTR_KPARAM_INFO
	.align		4
.L_245:
        /*0018*/ 	.byte	0x04, 0x17
        /*001a*/ 	.short	(.L_247 - .L_246)
.L_246:
        /*001c*/ 	.word	0x00000000
        /*0020*/ 	.short	0x0002
        /*0022*/ 	.short	0x000c
        /*0024*/ 	.byte	0x00, 0xf0, 0x11, 0x00


	//----- nvinfo : EIATTR_KPARAM_INFO
	.align		4
.L_247:
        /*0028*/ 	.byte	0x04, 0x17
        /*002a*/ 	.short	(.L_249 - .L_248)
.L_248:
        /*002c*/ 	.word	0x00000000
        /*0030*/ 	.short	0x0001
        /*0032*/ 	.short	0x0008
        /*0034*/ 	.byte	0x00, 0xf0, 0x11, 0x00


	//----- nvinfo : EIATTR_KPARAM_INFO
	.align		4
.L_249:
        /*0038*/ 	.byte	0x04, 0x17
        /*003a*/ 	.short	(.L_251 - .L_250)
.L_250:
        /*003c*/ 	.word	0x00000000
        /*0040*/ 	.short	0x0000
        /*0042*/ 	.short	0x0000
        /*0044*/ 	.byte	0x00, 0xf5, 0x21, 0x00


	//----- nvinfo : EIATTR_SPARSE_MMA_MASK
	.align		4
.L_251:
        /*0048*/ 	.byte	0x03, 0x50
        /*004a*/ 	.short	0x0000


	//----- nvinfo : EIATTR_MAXREG_COUNT
	.align		4
        /*004c*/ 	.byte	0x03, 0x1b
        /*004e*/ 	.short	0x00ff


	//----- nvinfo : EIATTR_MERCURY_ISA_VERSION
	.align		4
        /*0050*/ 	.byte	0x03, 0x5f
        /*0052*/ 	.short	0x0101


	//----- nvinfo : EIATTR_VRC_CTA_INIT_COUNT
	.align		4
        /*0054*/ 	.byte	0x02, 0x4a
	.zero		1
	.zero		1


	//----- nvinfo : EIATTR_EXIT_INSTR_OFFSETS
	.align		4
        /*0058*/ 	.byte	0x04, 0x1c
        /*005a*/ 	.short	(.L_253 - .L_252)


	//   ....[0]....
.L_252:
        /*005c*/ 	.word	0x00000070


	//   ....[1]....
        /*0060*/ 	.word	0x000000e0


	//----- nvinfo : EIATTR_CBANK_PARAM_SIZE
	.align		4
.L_253:
        /*0064*/ 	.byte	0x03, 0x19
        /*0066*/ 	.short	0x0014


	//----- nvinfo : EIATTR_PARAM_CBANK
	.align		4
        /*0068*/ 	.byte	0x04, 0x0a
        /*006a*/ 	.short	(.L_255 - .L_254)
	.align		4
.L_254:
        /*006c*/ 	.word	index@(.nv.constant0._Z24MaxBoundary_AmericanCallPfffi)
        /*0070*/ 	.short	0x0380
        /*0072*/ 	.short	0x0014


	//----- nvinfo : EIATTR_SW_WAR
	.align		4
.L_255:
        /*0074*/ 	.byte	0x04, 0x36
        /*0076*/ 	.short	(.L_257 - .L_256)
.L_256:
        /*0078*/ 	.word	0x00000008
.L_257:


//--------------------- .nv.info._Z24MaxBoundary_EuropeanCallPfffPKfS1_fi --------------------------
	.section	.nv.info._Z24MaxBoundary_EuropeanCallPfffPKfS1_fi,"",@"SHT_CUDA_INFO"
	.sectionflags	@""
	.align	4


	//----- nvinfo : EIATTR_CUDA_API_VERSION
	.align		4
        /*0000*/ 	.byte	0x04, 0x37
        /*0002*/ 	.short	(.L_259 - .L_258)
.L_258:
        /*0004*/ 	.word	0x00000082


	//----- nvinfo : EIATTR_KPARAM_INFO
	.align		4
.L_259:
        /*0008*/ 	.byte	0x04, 0x17
        /*000a*/ 	.short	(.L_261 - .L_260)
.L_260:
        /*000c*/ 	.word	0x00000000
        /*0010*/ 	.short	0x0006
        /*0012*/ 	.short	0x0024
        /*0014*/ 	.byte	0x00, 0xf0, 0x11, 0x00


	//----- nvinfo : EIATTR_KPARAM_INFO
	.align		4
.L_261:
        /*0018*/ 	.byte	0x04, 0x17
        /*001a*/ 	.short	(.L_263 - .L_262)
.L_262:
        /*001c*/ 	.word	0x00000000
        /*0020*/ 	.short	0x0005
        /*0022*/ 	.short	0x0020
        /*0024*/ 	.byte	0x00, 0xf0, 0x11, 0x00


	//----- nvinfo : EIATTR_KPARAM_INFO
	.align		4
.L_263:
        /*0028*/ 	.byte	0x04, 0x17
        /*002a*/ 	.short	(.L_265 - .L_264)
.L_264:
        /*002c*/ 	.word	0x00000000
        /*0030*/ 	.short	0x0004
        /*0032*/ 	.short	0x0018
        /*0034*/ 	.byte	0x00, 0xf5, 0x21, 0x00


	//----- nvinfo : EIATTR_KPARAM_INFO
	.align		4
.L_265:
        /*0038*/ 	.byte	0x04, 0x17
        /*003a*/ 	.short	(.L_267 - .L_266)
.L_266:
        /*003c*/ 	.word	0x00000000
        /*0040*/ 	.short	0x0003
        /*0042*/ 	.short	0x0010
        /*0044*/ 	.byte	0x00, 0xf5, 0x21, 0x00


	//----- nvinfo : EIATTR_KPARAM_INFO
	.align		4
.L_267:
        /*0048*/ 	.byte	0x04, 0x17
        /*004a*/ 	.short	(.L_269 - .L_268)
.L_268:
        /*004c*/ 	.word	0x00000000
        /*0050*/ 	.short	0x0002
        /*0052*/ 	.short	0x000c
        /*0054*/ 	.byte	0x00, 0xf0, 0x11, 0x00


	//----- nvinfo : EIATTR_KPARAM_INFO
	.align		4
.L_269:
        /*0058*/ 	.byte	0x04, 0x17
        /*005a*/ 	.short	(.L_271 - .L_270)
.L_270:
        /*005c*/ 	.word	0x00000000
        /*0060*/ 	.short	0x0001
        /*0062*/ 	.short	0x0008
        /*0064*/ 	.byte	0x00, 0xf0, 0x11, 0x00


	//----- nvinfo : EIATTR_KPARAM_INFO
	.align		4
.L_271:
        /*0068*/ 	.byte	0x04, 0x17
        /*006a*/ 	.short	(.L_273 - .L_272)
.L_272:
        /*006c*/ 	.word	0x00000000
        /*0070*/ 	.short	0x0000
        /*0072*/ 	.short	0x0000
        /*0074*/ 	.byte	0x00, 0xf5, 0x21, 0x00


	//----- nvinfo : EIATTR_SPARSE_MMA_MASK
	.align		4
.L_273:
        /*0078*/ 	.byte	0x03, 0x50
        /*007a*/ 	.short	0x0000


	//----- nvinfo : EIATTR_MAXREG_COUNT
	.align		4
        /*007c*/ 	.byte	0x03, 0x1b
        /*007e*/ 	.short	0x00ff


	//----- nvinfo : EIATTR_MERCURY_ISA_VERSION
	.align		4
        /*0080*/ 	.byte	0x03, 0x5f
        /*0082*/ 	.short	0x0101


	//----- nvinfo : EIATTR_VRC_CTA_INIT_COUNT
	.align		4
        /*0084*/ 	.byte	0x02, 0x4a
	.zero		1
	.zero		1


	//----- nvinfo : EIATTR_EXIT_INSTR_OFFSETS
	.align		4
        /*0088*/ 	.byte	0x04, 0x1c
        /*008a*/ 	.short	(.L_275 - .L_274)


	//   ....[0]....
.L_274:
        /*008c*/ 	.word	0x00000070


	//   ....[1]....
        /*0090*/ 	.word	0x00000200


	//----- nvinfo : EIATTR_CBANK_PARAM_SIZE
	.align		4
.L_275:
        /*0094*/ 	.byte	0x03, 0x19
        /*0096*/ 	.short	0x0028


	//----- nvinfo : EIATTR_PARAM_CBANK
	.align		4
        /*0098*/ 	.byte	0x04, 0x0a
        /*009a*/ 	.short	(.L_277 - .L_276)
	.align		4
.L_276:
        /*009c*/ 	.word	index@(.nv.constant0._Z24MaxBoundary_EuropeanCallPfffPKfS1_fi)
        /*00a0*/ 	.short	0x0380
        /*00a2*/ 	.short	0x0028


	//----- nvinfo : EIATTR_SW_WAR
	.align		4
.L_277:
        /*00a4*/ 	.byte	0x04, 0x36
        /*00a6*/ 	.short	(.L_279 - .L_278)
.L_278:
        /*00a8*/ 	.word	0x00000008
.L_279:


//--------------------- .nv.info._Z3PutPfPKffi    --------------------------
	.section	.nv.info._Z3PutPfPKffi,"",@"SHT_CUDA_INFO"
	.sectionflags	@""
	.align	4


	//----- nvinfo : EIATTR_CUDA_API_VERSION
	.align		4
        /*0000*/ 	.byte	0x04, 0x37
        /*0002*/ 	.short	(.L_281 - .L_280)
.L_280:
        /*0004*/ 	.word	0x00000082


	//----- nvinfo : EIATTR_KPARAM_INFO
	.align		4
.L_281:
        /*0008*/ 	.byte	0x04, 0x17
        /*000a*/ 	.short	(.L_283 - .L_282)
.L_282:
        /*000c*/ 	.word	0x00000000
        /*0010*/ 	.short	0x0003
        /*0012*/ 	.short	0x0014
        /*0014*/ 	.byte	0x00, 0xf0, 0x11, 0x00


	//----- nvinfo : EIATTR_KPARAM_INFO
	.align		4
.L_283:
        /*0018*/ 	.byte	0x04, 0x17
        /*001a*/ 	.short	(.L_285 - .L_284)
.L_284:
        /*001c*/ 	.word	0x00000000
        /*0020*/ 	.short	0x0002
        /*0022*/ 	.short	0x0010
        /*0024*/ 	.byte	0x00, 0xf0, 0x11, 0x00


	//----- nvinfo : EIATTR_KPARAM_INFO
	.align		4
.L_285:
        /*0028*/ 	.byte	0x04, 0x17
        /*002a*/ 	.short	(.L_287 - .L_286)
.L_286:
        /*002c*/ 	.word	0x00000000
        /*0030*/ 	.short	0x0001
        /*0032*/ 	.short	0x0008
        /*0034*/ 	.byte	0x00, 0xf5, 0x21, 0x00


	//----- nvinfo : EIATTR_KPARAM_INFO
	.align		4
.L_287:
        /*0038*/ 	.byte	0x04, 0x17
        /*003a*/ 	.short	(.L_289 - .L_288)
.L_288:
        /*003c*/ 	.word	0x00000000
        /*0040*/ 	.short	0x0000
        /*0042*/ 	.short	0x0000
        /*0044*/ 	.byte	0x00, 0xf5, 0x21, 0x00


	//----- nvinfo : EIATTR_SPARSE_MMA_MASK
	.align		4
.L_289:
        /*0048*/ 	.byte	0x03, 0x50
        /*004a*/ 	.short	0x0000


	//----- nvinfo : EIATTR_MAXREG_COUNT
	.align		4
        /*004c*/ 	.byte	0x03, 0x1b
        /*004e*/ 	.short	0x00ff


	//----- nvinfo : EIATTR_MERCURY_ISA_VERSION
	.align		4
        /*0050*/ 	.byte	0x03, 0x5f
        /*0052*/ 	.short	0x0101


	//----- nvinfo : EIATTR_VRC_CTA_INIT_COUNT
	.align		4
        /*0054*/ 	.byte	0x02, 0x4a
	.zero		1
	.zero		1


	//----- nvinfo : EIATTR_EXIT_INSTR_OFFSETS
	.align		4
        /*0058*/ 	.byte	0x04, 0x1c
        /*005a*/ 	.short	(.L_291 - .L_290)


	//   ....[0]....
.L_290:
        /*005c*/ 	.word	0x00000070


	//   ....[1]....
        /*0060*/ 	.word	0x00000120


	//----- nvinfo : EIATTR_CBANK_PARAM_SIZE
	.align		4
.L_291:
        /*0064*/ 	.byte	0x03, 0x19
        /*0066*/ 	.short	0x0018


	//----- nvinfo : EIATTR_PARAM_CBANK
	.align		4
        /*0068*/ 	.byte	0x04, 0x0a
        /*006a*/ 	.short	(.L_293 - .L_292)
	.align		4
.L_292:
        /*006c*/ 	.word	index@(.nv.constant0._Z3PutPfPKffi)
        /*0070*/ 	.short	0x0380
        /*0072*/ 	.short	0x0018


	//----- nvinfo : EIATTR_SW_WAR
	.align		4
.L_293:
        /*0074*/ 	.byte	0x04, 0x36
        /*0076*/ 	.short	(.L_295 - .L_294)
.L_294:
        /*0078*/ 	.word	0x00000008
.L_295:


//--------------------- .nv.info._Z4CallPfPKffi   --------------------------
	.section	.nv.info._Z4CallPfPKffi,"",@"SHT_CUDA_INFO"
	.sectionflags	@""
	.align	4


	//----- nvinfo : EIATTR_CUDA_API_VERSION
	.align		4
        /*0000*/ 	.byte	0x04, 0x37
        /*0002*/ 	.short	(.L_297 - .L_296)
.L_296:
        /*0004*/ 	.word	0x00000082


	//----- nvinfo : EIATTR_KPARAM_INFO
	.align		4
.L_297:
        /*0008*/ 	.byte	0x04, 0x17
        /*000a*/ 	.short	(.L_299 - .L_298)
.L_298:
        /*000c*/ 	.word	0x00000000
        /*0010*/ 	.short	0x0003
        /*0012*/ 	.short	0x0014
        /*0014*/ 	.byte	0x00, 0xf0, 0x11, 0x00


	//----- nvinfo : EIATTR_KPARAM_INFO
	.align		4
.L_299:
        /*0018*/ 	.byte	0x04, 0x17
        /*001a*/ 	.short	(.L_301 - .L_300)
.L_300:
        /*001c*/ 	.word	0x00000000
        /*0020*/ 	.short	0x0002
        /*0022*/ 	.short	0x0010
        /*0024*/ 	.byte	0x00, 0xf0, 0x11, 0x00


	//----- nvinfo : EIATTR_KPARAM_INFO
	.align		4
.L_301:
        /*0028*/ 	.byte	0x04, 0x17
        /*002a*/ 	.short	(.L_303 - .L_302)
.L_302:
        /*002c*/ 	.word	0x00000000
        /*0030*/ 	.short	0x0001
        /*0032*/ 	.short	0x0008
        /*0034*/ 	.byte	0x00, 0xf5, 0x21, 0x00


	//----- nvinfo : EIATTR_KPARAM_INFO
	.align		4
.L_303:
        /*0038*/ 	.byte	0x04, 0x17
        /*003a*/ 	.short	(.L_305 - .L_304)
.L_304:
        /*003c*/ 	.word	0x00000000
        /*0040*/ 	.short	0x0000
        /*0042*/ 	.short	0x0000
        /*0044*/ 	.byte	0x00, 0xf5, 0x21, 0x00


	//----- nvinfo : EIATTR_SPARSE_MMA_MASK
	.align		4
.L_305:
        /*0048*/ 	.byte	0x03, 0x50
        /*004a*/ 	.short	0x0000


	//----- nvinfo : EIATTR_MAXREG_COUNT
	.align		4
        /*004c*/ 	.byte	0x03, 0x1b
        /*004e*/ 	.short	0x00ff


	//----- nvinfo : EIATTR_MERCURY_ISA_VERSION
	.align		4
        /*0050*/ 	.byte	0x03, 0x5f
        /*0052*/ 	.short	0x0101


	//----- nvinfo : EIATTR_VRC_CTA_INIT_COUNT
	.align		4
        /*0054*/ 	.byte	0x02, 0x4a
	.zero		1
	.zero		1


	//----- nvinfo : EIATTR_EXIT_INSTR_OFFSETS
	.align		4
        /*0058*/ 	.byte	0x04, 0x1c
        /*005a*/ 	.short	(.L_307 - .L_306)


	//   ....[0]....
.L_306:
        /*005c*/ 	.word	0x00000070


	//   ....[1]....
        /*0060*/ 	.word	0x00000120


	//----- nvinfo : EIATTR_CBANK_PARAM_SIZE
	.align		4
.L_307:
        /*0064*/ 	.byte	0x03, 0x19
        /*0066*/ 	.short	0x0018


	//----- nvinfo : EIATTR_PARAM_CBANK
	.align		4
        /*0068*/ 	.byte	0x04, 0x0a
        /*006a*/ 	.short	(.L_309 - .L_308)
	.align		4
.L_308:
        /*006c*/ 	.word	index@(.nv.constant0._Z4CallPfPKffi)
        /*0070*/ 	.short	0x0380
        /*0072*/ 	.short	0x0018


	//----- nvinfo : EIATTR_SW_WAR
	.align		4
.L_309:
        /*0074*/ 	.byte	0x04, 0x36
        /*0076*/ 	.short	(.L_311 - .L_310)
.L_310:
        /*0078*/ 	.word	0x00000008
.L_311:


//--------------------- .nv.info._Z16Saxis_InitializePfffi --------------------------
	.section	.nv.info._Z16Saxis_InitializePfffi,"",@"SHT_CUDA_INFO"
	.sectionflags	@""
	.align	4


	//----- nvinfo : EIATTR_CUDA_API_VERSION
	.align		4
        /*0000*/ 	.byte	0x04, 0x37
        /*0002*/ 	.short	(.L_313 - .L_312)
.L_312:
        /*0004*/ 	.word	0x00000082


	//----- nvinfo : EIATTR_KPARAM_INFO
	.align		4
.L_313:
        /*0008*/ 	.byte	0x04, 0x17
        /*000a*/ 	.short	(.L_315 - .L_314)
.L_314:
        /*000c*/ 	.word	0x00000000
        /*0010*/ 	.short	0x0003
        /*0012*/ 	.short	0x0010
        /*0014*/ 	.byte	0x00, 0xf0, 0x11, 0x00


	//----- nvinfo : EIATTR_KPARAM_INFO
	.align		4
.L_315:
        /*0018*/ 	.byte	0x04, 0x17
        /*001a*/ 	.short	(.L_317 - .L_316)
.L_316:
        /*001c*/ 	.word	0x00000000
        /*0020*/ 	.short	0x0002
        /*0022*/ 	.short	0x000c
        /*0024*/ 	.byte	0x00, 0xf0, 0x11, 0x00


	//----- nvinfo : EIATTR_KPARAM_INFO
	.align		4
.L_317:
        /*0028*/ 	.byte	0x04, 0x17
        /*002a*/ 	.short	(.L_319 - .L_318)
.L_318:
        /*002c*/ 	.word	0x00000000
        /*0030*/ 	.short	0x0001
        /*0032*/ 	.short	0x0008
        /*0034*/ 	.byte	0x00, 0xf0, 0x11, 0x00


	//----- nvinfo : EIATTR_KPARAM_INFO
	.align		4
.L_319:
        /*0038*/ 	.byte	0x04, 0x17
        /*003a*/ 	.short	(.L_321 - .L_320)
.L_320:
        /*003c*/ 	.word	0x00000000
        /*0040*/ 	.short	0x0000
        /*0042*/ 	.short	0x0000
        /*0044*/ 	.byte	0x00, 0xf5, 0x21, 0x00


	//----- nvinfo : EIATTR_SPARSE_MMA_MASK
	.align		4
.L_321:
        /*0048*/ 	.byte	0x03, 0x50
        /*004a*/ 	.short	0x0000


	//----- nvinfo : EIATTR_MAXREG_COUNT
	.align		4
        /*004c*/ 	.byte	0x03, 0x1b
        /*004e*/ 	.short	0x00ff


	//----- nvinfo : EIATTR_MERCURY_ISA_VERSION
	.align		4
        /*0050*/ 	.byte	0x03, 0x5f
        /*0052*/ 	.short	0x0101


	//----- nvinfo : EIATTR_VRC_CTA_INIT_COUNT
	.align		4
        /*0054*/ 	.byte	0x02, 0x4a
	.zero		1
	.zero		1


	//----- nvinfo : EIATTR_EXIT_INSTR_OFFSETS
	.align		4
        /*0058*/ 	.byte	0x04, 0x1c
        /*005a*/ 	.short	(.L_323 - .L_322)


	//   ....[0]....
.L_322:
        /*005c*/ 	.word	0x00000070


	//   ....[1]....
        /*0060*/ 	.word	0x000000f0


	//----- nvinfo : EIATTR_CBANK_PARAM_SIZE
	.align		4
.L_323:
        /*0064*/ 	.byte	0x03, 0x19
        /*0066*/ 	.short	0x0014


	//----- nvinfo : EIATTR_PARAM_CBANK
	.align		4
        /*0068*/ 	.byte	0x04, 0x0a
        /*006a*/ 	.short	(.L_325 - .L_324)
	.align		4
.L_324:
        /*006c*/ 	.word	index@(.nv.constant0._Z16Saxis_InitializePfffi)
        /*0070*/ 	.short	0x0380
        /*0072*/ 	.short	0x0014


	//----- nvinfo : EIATTR_SW_WAR
	.align		4
.L_325:
        /*0074*/ 	.byte	0x04, 0x36
        /*0076*/ 	.short	(.L_327 - .L_326)
.L_326:
        /*0078*/ 	.word	0x00000008
.L_327:


//--------------------- .nv.callgraph             --------------------------
	.section	.nv.callgraph,"",@"SHT_CUDA_CALLGRAPH"
	.align	4
	.sectionentsize	8
	.align		4
        /*0000*/ 	.word	0x00000000
	.align		4
        /*0004*/ 	.word	0xffffffff
	.align		4
        /*0008*/ 	.word	0x00000000
	.align		4
        /*000c*/ 	.word	0xfffffffe
	.align		4
        /*0010*/ 	.word	0x00000000
	.align		4
        /*0014*/ 	.word	0xfffffffd
	.align		4
        /*0018*/ 	.word	0x00000000
	.align		4
        /*001c*/ 	.word	0xfffffffc


//--------------------- .text._Z23ImplicitKernel_AmericanPfPKfS1_S1_S1_S1_S1_S1_ffii --------------------------
	.section	.text._Z23ImplicitKernel_AmericanPfPKfS1_S1_S1_S1_S1_S1_ffii,"ax",@progbits
	.align	128
        .global         _Z23ImplicitKernel_AmericanPfPKfS1_S1_S1_S1_S1_S1_ffii
        .type           _Z23ImplicitKernel_AmericanPfPKfS1_S1_S1_S1_S1_S1_ffii,@function
        .size           _Z23ImplicitKernel_AmericanPfPKfS1_S1_S1_S1_S1_S1_ffii,(.L_x_115 - _Z23ImplicitKernel_AmericanPfPKfS1_S1_S1_S1_S1_S1_ffii)
        .other          _Z23ImplicitKernel_AmericanPfPKfS1_S1_S1_S1_S1_S1_ffii,@"STO_CUDA_ENTRY STV_DEFAULT"
_Z23ImplicitKernel_AmericanPfPKfS1_S1_S1_S1_S1_S1_ffii:
.text._Z23ImplicitKernel_AmericanPfPKfS1_S1_S1_S1_S1_S1_ffii:
[----:B------:R-:W-:Y:S01]  /*0000*/  LDC R1, c[0x0][0x37c] ;  /* 0x0000df00ff017b82 */ /* 0x000fe20000000800 */
[----:B------:R-:W0:Y:S01]  /*0010*/  S2R R8, SR_TID.X ;  /* 0x0000000000087919 */ /* 0x000e220000002100 */
[----:B------:R-:W0:Y:S01]  /*0020*/  LDCU UR4, c[0x0][0x360] ;  /* 0x00006c00ff0477ac */ /* 0x000e220008000800 */
[----:B------:R-:W0:Y:S01]  /*0030*/  S2R R3, SR_CTAID.X ;  /* 0x0000000000037919 */ /* 0x000e220000002500 */
[----:B------:R-:W1:Y:S01]  /*0040*/  LDCU UR5, c[0x0][0x3c8] ;  /* 0x00007900ff0577ac */ /* 0x000e620008000800 */
[----:B0-----:R-:W-:-:S05]  /*0050*/  IMAD R8, R3, UR4, R8 ;  /* 0x0000000403087c24 */ /* 0x001fca000f8e0208 */
[----:B-1----:R-:W-:-:S13]  /*0060*/  ISETP.GE.AND P0, PT, R8, UR5, PT ;  /* 0x0000000508007c0c */ /* 0x002fda000bf06270 */
[----:B------:R-:W-:Y:S05]  /*0070*/  @P0 EXIT ;  /* 0x000000000000094d */ /* 0x000fea0003800000 */
[----:B------:R-:W0:Y:S02]  /*0080*/  LDC R0, c[0x0][0x3cc] ;  /* 0x0000f300ff007b82 */ /* 0x000e240000000800 */
[----:B0-----:R-:W-:-:S13]  /*0090*/  ISETP.GE.AND P0, PT, R0, 0x2, PT ;  /* 0x000000020000780c */ /* 0x001fda0003f06270 */
[----:B------:R-:W-:Y:S05]  /*00a0*/  @!P0 EXIT ;  /* 0x000000000000894d */ /* 0x000fea0003800000 */
[----:B------:R-:W0:Y:S01]  /*00b0*/  LDC.64 R4, c[0x0][0x3a8] ;  /* 0x0000ea00ff047b82 */ /* 0x000e220000000a00 */
[----:B------:R-:W1:Y:S07]  /*00c0*/  LDCU.64 UR22, c[0x0][0x358] ;  /* 0x00006b00ff1677ac */ /* 0x000e6e0008000a00 */
[----:B------:R-:W2:Y:S08]  /*00d0*/  LDC.64 R2, c[0x0][0x388] ;  /* 0x0000e200ff027b82 */ /* 0x000eb00000000a00 */
[----:B------:R-:W3:Y:S01]  /*00e0*/  LDC.64 R10, c[0x0][0x3c0] ;  /* 0x0000f000ff0a7b82 */ /* 0x000ee20000000a00 */
[----:B0-----:R-:W-:-:S05]  /*00f0*/  IMAD.WIDE R4, R8, 0x4, R4 ;  /* 0x0000000408047825 */ /* 0x001fca00078e0204 */
[----:B-1----:R-:W4:Y:S01]  /*0100*/  LDG.E.CONSTANT R9, desc[UR22][R4.64] ;  /* 0x0000001604097981 */ /* 0x002f22000c1e9900 */
[----:B--2---:R-:W-:-:S05]  /*0110*/  IMAD.WIDE R2, R8, 0x4, R2 ;  /* 0x0000000408027825 */ /* 0x004fca00078e0202 */
[----:B------:R3:W5:Y:S01]  /*0120*/  LDG.E.CONSTANT R7, desc[UR22][R2.64] ;  /* 0x0000001602077981 */ /* 0x000762000c1e9900 */
[----:B------:R-:W-:Y:S01]  /*0130*/  BSSY.RECONVERGENT B0, `(.L_x_0) ;  /* 0x000000e000007945 */ /* 0x000fe20003800200 */
[----:B---3--:R-:W-:-:S04]  /*0140*/  FADD R3, R11, R11 ;  /* 0x0000000b0b037221 */ /* 0x008fc80000000000 */
[----:B------:R-:W0:Y:S02]  /*0150*/  MUFU.RCP R6, R3 ;  /* 0x0000000300067308 */ /* 0x000e240000001000 */
[----:B0-----:R-:W-:-:S04]  /*0160*/  FFMA R11, -R3, R6, 1 ;  /* 0x3f800000030b7423 */ /* 0x001fc80000000106 */
[----:B------:R-:W-:Y:S01]  /*0170*/  FFMA R11, R6, R11, R6 ;  /* 0x0000000b060b7223 */ /* 0x000fe20000000006 */
[----:B----4-:R-:W-:-:S04]  /*0180*/  FMUL R0, R9, R10 ;  /* 0x0000000a09007220 */ /* 0x010fc80000400000 */
[----:B------:R-:W0:Y:S01]  /*0190*/  FCHK P0, R0, R3 ;  /* 0x0000000300007302 */ /* 0x000e220000000000 */
[----:B------:R-:W-:-:S04]  /*01a0*/  FFMA R6, R0, R11, RZ ;  /* 0x0000000b00067223 */ /* 0x000fc800000000ff */
[----:B------:R-:W-:-:S04]  /*01b0*/  FFMA R4, -R3, R6, R0 ;  /* 0x0000000603047223 */ /* 0x000fc80000000100 */
[----:B------:R-:W-:Y:S01]  /*01c0*/  FFMA R6, R11, R4, R6 ;  /* 0x000000040b067223 */ /* 0x000fe20000000006 */
[----:B0-----:R-:W-:Y:S06]  /*01d0*/  @!P0 BRA `(.L_x_1) ;  /* 0x00000000000c8947 */ /* 0x001fec0003800000 */
[----:B------:R-:W-:-:S07]  /*01e0*/  MOV R2, 0x200 ;  /* 0x0000020000027802 */ /* 0x000fce0000000f00 */
[----:B-----5:R-:W-:Y:S05]  /*01f0*/  CALL.REL.NOINC `($__internal_0_$__cuda_sm3x_div_rn_noftz_f32_slowpath) ;  /* 0x0000001000b47944 */ /* 0x020fea0003c00000 */
[----:B------:R-:W-:-:S07]  /*0200*/  MOV R6, R0 ;  /* 0x0000000000067202 */ /* 0x000fce0000000f00 */
.L_x_1:
[----:B------:R-:W-:Y:S05]  /*0210*/  BSYNC.RECONVERGENT B0 ;  /* 0x0000000000007941 */ /* 0x000fea0003800200 */
.L_x_0:
[----:B------:R-:W0:Y:S01]  /*0220*/  S2UR UR7, SR_CgaCtaId ;  /* 0x00000000000779c3 */ /* 0x000e220000008800 */
[----:B------:R-:W1:Y:S01]  /*0230*/  LDCU.128 UR12, c[0x0][0x3b0] ;  /* 0x00007600ff0c77ac */ /* 0x000e620008000c00 */
[----:B------:R-:W-:Y:S01]  /*0240*/  IMAD.WIDE R20, R8, 0x4, RZ ;  /* 0x0000000408147825 */ /* 0x000fe200078e02ff */
[----:B------:R-:W2:Y:S01]  /*0250*/  LDCU.128 UR8, c[0x0][0x390] ;  /* 0x00007200ff0877ac */ /* 0x000ea20008000c00 */
[----:B------:R-:W3:Y:S01]  /*0260*/  LDCU.64 UR18, c[0x0][0x3c8] ;  /* 0x00007900ff1277ac */ /* 0x000ee20008000a00 */
[----:B------:R-:W4:Y:S01]  /*0270*/  LDCU.64 UR16, c[0x0][0x380] ;  /* 0x00007000ff1077ac */ /* 0x000f220008000a00 */
[----:B------:R-:W-:Y:S01]  /*0280*/  UMOV UR6, 0x400 ;  /* 0x0000040000067882 */ /* 0x000fe20000000000 */
[----:B------:R-:W0:Y:S01]  /*0290*/  LDCU.64 UR26, c[0x0][0x380] ;  /* 0x00007000ff1a77ac */ /* 0x000e220008000a00 */
[----:B-1----:R-:W-:Y:S02]  /*02a0*/  UIADD3 UR14, UP0, UPT, UR14, 0x4, URZ ;  /* 0x000000040e0e7890 */ /* 0x002fe4000ff1e0ff */
[----:B------:R-:W-:-:S02]  /*02b0*/  UIADD3 UR12, UP1, UPT, UR12, 0x4, URZ ;  /* 0x000000040c0c7890 */ /* 0x000fc4000ff3e0ff */
[----:B--2---:R-:W-:Y:S02]  /*02c0*/  UIADD3 UR10, UP2, UPT, UR10, 0x4, URZ ;  /* 0x000000040a0a7890 */ /* 0x004fe4000ff5e0ff */
[----:B------:R-:W-:Y:S01]  /*02d0*/  UIADD3 UR8, UP3, UPT, UR8, 0x4, URZ ;  /* 0x0000000408087890 */ /* 0x000fe2000ff7e0ff */
[----:B------:R-:W-:Y:S01]  /*02e0*/  MOV R16, UR14 ;  /* 0x0000000e00107c02 */ /* 0x000fe20008000f00 */
[----:B---3--:R-:W-:Y:S01]  /*02f0*/  UIADD3 UR20, UPT, UPT, UR18, -0x1, URZ ;  /* 0xffffffff12147890 */ /* 0x008fe2000fffe0ff */
[----:B------:R-:W-:Y:S01]  /*0300*/  IMAD.U32 R17, RZ, RZ, UR12 ;  /* 0x0000000cff117e24 */ /* 0x000fe2000f8e00ff */
[----:B------:R-:W-:Y:S01]  /*0310*/  UIADD3 UR21, UPT, UPT, UR18, -0x2, URZ ;  /* 0xfffffffe12157890 */ /* 0x000fe2000fffe0ff */
[----:B------:R-:W-:Y:S01]  /*0320*/  MOV R15, UR10 ;  /* 0x0000000a000f7c02 */ /* 0x000fe20008000f00 */
[----:B------:R-:W-:Y:S01]  /*0330*/  UIMAD.WIDE UR4, UR18, 0x4, URZ ;  /* 0x00000004120478a5 */ /* 0x000fe2000f8e02ff */
[----:B------:R-:W-:Y:S01]  /*0340*/  IMAD.U32 R14, RZ, RZ, UR8 ;  /* 0x00000008ff0e7e24 */ /* 0x000fe2000f8e00ff */
[----:B------:R-:W-:-:S02]  /*0350*/  UIADD3.X UR15, UPT, UPT, URZ, UR15, URZ, UP0, !UPT ;  /* 0x0000000fff0f7290 */ /* 0x000fc400087fe4ff */
[----:B------:R-:W-:Y:S02]  /*0360*/  UIADD3.X UR13, UPT, UPT, URZ, UR13, URZ, UP1, !UPT ;  /* 0x0000000dff0d7290 */ /* 0x000fe40008ffe4ff */
[----:B------:R-:W-:Y:S02]  /*0370*/  UIADD3.X UR11, UPT, UPT, URZ, UR11, URZ, UP2, !UPT ;  /* 0x0000000bff0b7290 */ /* 0x000fe400097fe4ff */
[----:B------:R-:W-:Y:S01]  /*0380*/  UIADD3.X UR9, UPT, UPT, URZ, UR9, URZ, UP3, !UPT ;  /* 0x00000009ff097290 */ /* 0x000fe20009ffe4ff */
[----:B------:R-:W-:Y:S01]  /*0390*/  MOV R13, UR15 ;  /* 0x0000000f000d7c02 */ /* 0x000fe20008000f00 */
[----:B------:R-:W-:Y:S01]  /*03a0*/  UIADD3 UR18, UPT, UPT, -UR19, URZ, URZ ;  /* 0x000000ff13127290 */ /* 0x000fe2000fffe1ff */
[----:B------:R-:W-:Y:S01]  /*03b0*/  IMAD.U32 R12, RZ, RZ, UR13 ;  /* 0x0000000dff0c7e24 */ /* 0x000fe2000f8e00ff */
[----:B0-----:R-:W-:Y:S01]  /*03c0*/  ULEA UR6, UR7, UR6, 0x18 ;  /* 0x0000000607067291 */ /* 0x001fe2000f8ec0ff */
[----:B------:R-:W-:Y:S01]  /*03d0*/  MOV R10, UR11 ;  /* 0x0000000b000a7c02 */ /* 0x000fe20008000f00 */
[----:B----4-:R-:W-:Y:S01]  /*03e0*/  UIADD3 UR7, UP0, UPT, -UR4, UR16, URZ ;  /* 0x0000001004077290 */ /* 0x010fe2000ff1e1ff */
[----:B------:R-:W-:Y:S01]  /*03f0*/  IMAD.U32 R11, RZ, RZ, UR9 ;  /* 0x00000009ff0b7e24 */ /* 0x000fe2000f8e00ff */
[----:B------:R-:W0:Y:S01]  /*0400*/  LDCU.64 UR24, c[0x0][0x3a0] ;  /* 0x00007400ff1877ac */ /* 0x000e220008000a00 */
[----:B------:R-:W-:Y:S01]  /*0410*/  IMAD.U32 R18, RZ, RZ, UR18 ;  /* 0x00000012ff127e24 */ /* 0x000fe2000f8e00ff */
[----:B------:R-:W-:Y:S01]  /*0420*/  LEA R19, R8, UR6, 0x2 ;  /* 0x0000000608137c11 */ /* 0x000fe2000f8e10ff */
[----:B------:R-:W-:-:S12]  /*0430*/  UIADD3.X UR16, UPT, UPT, ~UR5, UR17, URZ, UP0, !UPT ;  /* 0x0000001105107290 */ /* 0x000fd800087fe5ff */
.L_x_10:
[C---:B0-2---:R-:W-:Y:S01]  /*0440*/  IADD3 R4, P0, PT, R20.reuse, UR24, RZ ;  /* 0x0000001814047c10 */ /* 0x045fe2000ff1e0ff */
[----:B------:R-:W0:Y:S03]  /*0450*/  LDC R29, c[0x0][0x3c4] ;  /* 0x0000f100ff1d7b82 */ /* 0x000e260000000800 */
[----:B------:R-:W-:Y:S02]  /*0460*/  IADD3.X R5, PT, PT, R21, UR25, RZ, P0, !PT ;  /* 0x0000001915057c10 */ /* 0x000fe400087fe4ff */
[----:B------:R-:W-:-:S03]  /*0470*/  IADD3 R2, P0, PT, R20, UR7, RZ ;  /* 0x0000000714027c10 */ /* 0x000fc6000ff1e0ff */
[----:B------:R-:W2:Y:S01]  /*0480*/  LDG.E.CONSTANT R25, desc[UR22][R4.64] ;  /* 0x0000001604197981 */ /* 0x000ea2000c1e9900 */
[----:B------:R-:W-:-:S05]  /*0490*/  IADD3.X R3, PT, PT, R21, UR16, RZ, P0, !PT ;  /* 0x0000001015037c10 */ /* 0x000fca00087fe4ff */
[----:B-1----:R1:W3:Y:S02]  /*04a0*/  LDG.E R23, desc[UR22][R2.64] ;  /* 0x0000001602177981 */ /* 0x0022e4000c1e1900 */
[----:B-1----:R-:W-:Y:S01]  /*04b0*/  MOV R2, R14 ;  /* 0x0000000e00027202 */ /* 0x002fe20000000f00 */
[----:B------:R-:W-:-:S05]  /*04c0*/  IMAD.MOV.U32 R3, RZ, RZ, R11 ;  /* 0x000000ffff037224 */ /* 0x000fca00078e000b */
[----:B------:R1:W4:Y:S02]  /*04d0*/  LDG.E.CONSTANT R22, desc[UR22][R2.64] ;  /* 0x0000001602167981 */ /* 0x000324000c1e9900 */
[----:B-1----:R-:W-:Y:S01]  /*04e0*/  MOV R2, R15 ;  /* 0x0000000f00027202 */ /* 0x002fe20000000f00 */
[----:B------:R-:W-:-:S05]  /*04f0*/  IMAD.MOV.U32 R3, RZ, RZ, R10 ;  /* 0x000000ffff037224 */ /* 0x000fca00078e000a */
[----:B------:R1:W4:Y:S01]  /*0500*/  LDG.E.CONSTANT R27, desc[UR22][R2.64] ;  /* 0x00000016021b7981 */ /* 0x000322000c1e9900 */
[----:B0-----:R-:W0:Y:S01]  /*0510*/  MUFU.RCP R24, R29 ;  /* 0x0000001d00187308 */ /* 0x001e220000001000 */
[----:B------:R-:W-:-:S04]  /*0520*/  IADD3 R4, P0, PT, R20, UR26, RZ ;  /* 0x0000001a14047c10 */ /* 0x000fc8000ff1e0ff */
[----:B------:R-:W-:Y:S02]  /*0530*/  IADD3.X R5, PT, PT, R21, UR27, RZ, P0, !PT ;  /* 0x0000001b15057c10 */ /* 0x000fe400087fe4ff */
[----:B-1----:R-:W-:Y:S01]  /*0540*/  MOV R2, R17 ;  /* 0x0000001100027202 */ /* 0x002fe20000000f00 */
[----:B------:R-:W-:-:S05]  /*0550*/  IMAD.MOV.U32 R3, RZ, RZ, R12 ;  /* 0x000000ffff037224 */ /* 0x000fca00078e000c */
[----:B-----5:R1:W5:Y:S02]  /*0560*/  LDG.E.CONSTANT R26, desc[UR22][R2.64] ;  /* 0x00000016021a7981 */ /* 0x020364000c1e9900 */
[----:B-1----:R-:W-:Y:S01]  /*0570*/  MOV R2, R16 ;  /* 0x0000001000027202 */ /* 0x002fe20000000f00 */
[----:B------:R-:W-:-:S05]  /*0580*/  IMAD.MOV.U32 R3, RZ, RZ, R13 ;  /* 0x000000ffff037224 */ /* 0x000fca00078e000d */
[----:B------:R1:W5:Y:S01]  /*0590*/  LDG.E.CONSTANT R30, desc[UR22][R2.64] ;  /* 0x00000016021e7981 */ /* 0x000362000c1e9900 */
[----:B------:R-:W-:Y:S01]  /*05a0*/  BSSY.RECONVERGENT B0, `(.L_x_2) ;  /* 0x0000014000007945 */ /* 0x000fe20003800200 */
[----:B------:R-:W-:Y:S01]  /*05b0*/  ISETP.NE.AND P2, PT, R8, RZ, PT ;  /* 0x000000ff0800720c */ /* 0x000fe20003f45270 */
[----:B--2---:R-:W-:-:S04]  /*05c0*/  FMUL R0, R25, R6 ;  /* 0x0000000619007220 */ /* 0x004fc80000400000 */
[----:B------:R-:W-:Y:S01]  /*05d0*/  FMUL R0, R25, R0 ;  /* 0x0000000019007220 */ /* 0x000fe20000400000 */
[C---:B0-----:R-:W-:Y:S01]  /*05e0*/  FFMA R25, R24.reuse, -R29, 1 ;  /* 0x3f80000018197423 */ /* 0x041fe2000000081d */
[----:B---3--:R0:W-:Y:S02]  /*05f0*/  STG.E desc[UR22][R4.64], R23 ;  /* 0x0000001704007986 */ /* 0x0081e4000c101916 */
[----:B------:R-:W-:Y:S01]  /*0600*/  FMUL R0, R9, R0 ;  /* 0x0000000009007220 */ /* 0x000fe20000400000 */
[----:B------:R-:W-:-:S03]  /*0610*/  FFMA R25, R24, R25, R24 ;  /* 0x0000001918197223 */ /* 0x000fc60000000018 */
[----:B------:R-:W2:Y:S01]  /*0620*/  FCHK P0, R0, R29 ;  /* 0x0000001d00007302 */ /* 0x000ea20000000000 */
[----:B-1----:R-:W-:-:S04]  /*0630*/  FFMA R2, R0, R25, RZ ;  /* 0x0000001900027223 */ /* 0x002fc800000000ff */
[----:B------:R-:W-:-:S04]  /*0640*/  FFMA R3, R2, -R29, R0 ;  /* 0x8000001d02037223 */ /* 0x000fc80000000000 */
[----:B------:R-:W-:Y:S01]  /*0650*/  FFMA R3, R25, R3, R2 ;  /* 0x0000000319037223 */ /* 0x000fe20000000002 */
[----:B----4-:R-:W-:-:S04]  /*0660*/  FADD R27, R22, -R27 ;  /* 0x8000001b161b7221 */ /* 0x010fc80000000000 */
[----:B------:R-:W-:Y:S01]  /*0670*/  FMUL R28, R27, R6 ;  /* 0x000000061b1c7220 */ /* 0x000fe20000400000 */
[----:B0-2---:R-:W-:Y:S06]  /*0680*/  @!P0 BRA `(.L_x_3) ;  /* 0x0000000000148947 */ /* 0x005fec0003800000 */
[----:B------:R-:W0:Y:S01]  /*0690*/  LDCU UR6, c[0x0][0x3c4] ;  /* 0x00007880ff0677ac */ /* 0x000e220008000800 */
[----:B------:R-:W-:Y:S02]  /*06a0*/  MOV R2, 0x6d0 ;  /* 0x000006d000027802 */ /* 0x000fe40000000f00 */
[----:B0-----:R-:W-:-:S07]  /*06b0*/  MOV R3, UR6 ;  /* 0x0000000600037c02 */ /* 0x001fce0008000f00 */
[----:B-----5:R-:W-:Y:S05]  /*06c0*/  CALL.REL.NOINC `($__internal_0_$__cuda_sm3x_div_rn_noftz_f32_slowpath) ;  /* 0x0000000c00807944 */ /* 0x020fea0003c00000 */
[----:B------:R-:W-:-:S07]  /*06d0*/  IMAD.MOV.U32 R3, RZ, RZ, R0 ;  /* 0x000000ffff037224 */ /* 0x000fce00078e0000 */
.L_x_3:
[----:B------:R-:W-:Y:S05]  /*06e0*/  BSYNC.RECONVERGENT B0 ;  /* 0x0000000000007941 */ /* 0x000fea0003800200 */
.L_x_2:
[----:B------:R0:W-:Y:S01]  /*06f0*/  STS [R19], R23 ;  /* 0x0000001713007388 */ /* 0x0001e20000000800 */
[----:B------:R-:W1:Y:S01]  /*0700*/  LDC R27, c[0x0][0x3c0] ;  /* 0x0000f000ff1b7b82 */ /* 0x000e620000000800 */
[C-C-:B------:R-:W-:Y:S01]  /*0710*/  FADD R24, -R28.reuse, R3.reuse ;  /* 0x000000031c187221 */ /* 0x140fe20000000100 */
[----:B------:R-:W-:-:S03]  /*0720*/  FADD R28, R28, R3 ;  /* 0x000000031c1c7221 */ /* 0x000fc60000000000 */
[----:B-----5:R-:W-:Y:S01]  /*0730*/  @!P2 FFMA R25, -R26, R24, R23 ;  /* 0x000000181a19a223 */ /* 0x020fe20000000117 */
[----:B------:R-:W-:Y:S06]  /*0740*/  @!P2 BRA `(.L_x_4) ;  /* 0x00000000000ca947 */ /* 0x000fec0003800000 */
[----:B------:R-:W-:Y:S02]  /*0750*/  ISETP.NE.AND P0, PT, R8, UR20, PT ;  /* 0x0000001408007c0c */ /* 0x000fe4000bf05270 */
[----:B------:R-:W-:-:S11]  /*0760*/  MOV R25, R23 ;  /* 0x0000001700197202 */ /* 0x000fd60000000f00 */
[----:B------:R-:W-:-:S07]  /*0770*/  @!P0 FFMA R25, -R30, R28, R23 ;  /* 0x0000001c1e198223 */ /* 0x000fce0000000117 */
.L_x_4:
[----:B------:R-:W-:Y:S01]  /*0780*/  LOP3.LUT P0, RZ, R8, 0x1, RZ, 0xc0, !PT ;  /* 0x0000000108ff7812 */ /* 0x000fe2000780c0ff */
[----:B------:R-:W-:Y:S05]  /*0790*/  WARPSYNC.ALL ;  /* 0x0000000000007948 */ /* 0x000fea0003800000 */
[----:B-1----:R-:W-:Y:S01]  /*07a0*/  FFMA R22, -R22, R27, 1 ;  /* 0x3f80000016167423 */ /* 0x002fe2000000011b */
[----:B------:R-:W-:Y:S01]  /*07b0*/  FADD R3, R3, R3 ;  /* 0x0000000303037221 */ /* 0x000fe20000000000 */
[----:B------:R-:W-:Y:S03]  /*07c0*/  BAR.SYNC.DEFER_BLOCKING 0x0 ;  /* 0x0000000000007b1d */ /* 0x000fe60000010000 */
[----:B------:R-:W-:-:S03]  /*07d0*/  FADD R22, R22, -R3 ;  /* 0x8000000316167221 */ /* 0x000fc60000000000 */
[----:B------:R-:W-:Y:S05]  /*07e0*/  @!P0 BRA `(.L_x_5) ;  /* 0x00000004007c8947 */ /* 0x000fea0003800000 */
[----:B------:R-:W1:Y:S01]  /*07f0*/  MUFU.RCP R0, R22 ;  /* 0x0000001600007308 */ /* 0x000e620000001000 */
[----:B------:R-:W-:Y:S01]  /*0800*/  UMOV UR6, 0x3fa66666 ;  /* 0x3fa6666600067882 */ /* 0x000fe20000000000 */
[----:B------:R-:W-:Y:S01]  /*0810*/  ISETP.GT.AND P2, PT, R8, UR21, PT ;  /* 0x0000001508007c0c */ /* 0x000fe2000bf44270 */
[----:B0-----:R-:W-:-:S05]  /*0820*/  IMAD.U32 R23, RZ, RZ, UR6 ;  /* 0x00000006ff177e24 */ /* 0x001fca000f8e00ff */
[----:B------:R-:W0:Y:S01]  /*0830*/  FCHK P0, R23, R22 ;  /* 0x0000001617007302 */ /* 0x000e220000000000 */
[----:B-1----:R-:W-:-:S04]  /*0840*/  FFMA R3, -R22, R0, 1 ;  /* 0x3f80000016037423 */ /* 0x002fc80000000100 */
[----:B------:R-:W-:-:S04]  /*0850*/  FFMA R0, R0, R3, R0 ;  /* 0x0000000300007223 */ /* 0x000fc80000000000 */
[----:B------:R-:W-:-:S04]  /*0860*/  FFMA R3, R0, 1.2999999523162841797, RZ ;  /* 0x3fa6666600037823 */ /* 0x000fc800000000ff */
[----:B------:R-:W-:-:S04]  /*0870*/  FFMA R2, -R22, R3, 1.2999999523162841797 ;  /* 0x3fa6666616027423 */ /* 0x000fc80000000103 */
[----:B------:R-:W-:Y:S01]  /*0880*/  FFMA R0, R0, R2, R3 ;  /* 0x0000000200007223 */ /* 0x000fe20000000003 */
[----:B0-----:R-:W-:Y:S06]  /*0890*/  @!P0 BRA `(.L_x_6) ;  /* 0x0000000000108947 */ /* 0x001fec0003800000 */
[----:B------:R-:W-:Y:S01]  /*08a0*/  MOV R3, R22 ;  /* 0x0000001600037202 */ /* 0x000fe20000000f00 */
[----:B------:R-:W-:Y:S01]  /*08b0*/  IMAD.MOV.U32 R0, RZ, RZ, 0x3fa66666 ;  /* 0x3fa66666ff007424 */ /* 0x000fe200078e00ff */
[----:B------:R-:W-:-:S07]  /*08c0*/  MOV R2, 0x8e0 ;  /* 0x000008e000027802 */ /* 0x000fce0000000f00 */
[----:B------:R-:W-:Y:S05]  /*08d0*/  CALL.REL.NOINC `($__internal_0_$__cuda_sm3x_div_rn_noftz_f32_slowpath) ;  /* 0x0000000800fc7944 */ /* 0x000fea0003c00000 */
.L_x_6:
[----:B------:R-:W-:Y:S05]  /*08e0*/  WARPSYNC.ALL ;  /* 0x0000000000007948 */ /* 0x000fea0003800000 */
[----:B------:R-:W-:Y:S01]  /*08f0*/  BAR.SYNC.DEFER_BLOCKING 0x0 ;  /* 0x0000000000007b1d */ /* 0x000fe20000010000 */
[----:B------:R-:W-:Y:S02]  /*0900*/  ISETP.GE.AND P0, PT, R8, 0x1, PT ;  /* 0x000000010800780c */ /* 0x000fe40003f06270 */
[----:B------:R-:W-:-:S11]  /*0910*/  CS2R R2, SRZ ;  /* 0x0000000000027805 */ /* 0x000fd6000001ff00 */
[----:B------:R-:W0:Y:S04]  /*0920*/  @P0 LDS R2, [R19+-0x4] ;  /* 0xfffffc0013020984 */ /* 0x000e280000000800 */
[----:B------:R-:W1:Y:S04]  /*0930*/  LDS R22, [R19] ;  /* 0x0000000013167984 */ /* 0x000e680000000800 */
[----:B------:R-:W2:Y:S01]  /*0940*/  @!P2 LDS R3, [R19+0x4] ;  /* 0x000004001303a984 */ /* 0x000ea20000000800 */
[----:B0-----:R-:W-:Y:S01]  /*0950*/  FFMA R27, -R24, R2, R25 ;  /* 0x00000002181b7223 */ /* 0x001fe20000000119 */
[----:B-1----:R-:W-:Y:S01]  /*0960*/  FMUL R23, R22, -0.29999995231628417969 ;  /* 0xbe99999816177820 */ /* 0x002fe20000400000 */
[----:B------:R-:W-:-:S02]  /*0970*/  HFMA2 R22, -RZ, RZ, 0, 0 ;  /* 0x00000000ff167431 */ /* 0x000fc400000001ff */
[----:B--2---:R-:W-:Y:S01]  /*0980*/  FFMA R2, -R28, R3, R27 ;  /* 0x000000031c027223 */ /* 0x004fe2000000011b */
[----:B------:R-:W-:-:S03]  /*0990*/  IMAD.MOV.U32 R3, RZ, RZ, RZ ;  /* 0x000000ffff037224 */ /* 0x000fc600078e00ff */
[----:B------:R-:W-:-:S05]  /*09a0*/  FFMA R2, R2, R0, R23 ;  /* 0x0000000002027223 */ /* 0x000fca0000000017 */
[----:B------:R-:W-:-:S05]  /*09b0*/  FMNMX R2, R7, R2, !PT ;  /* 0x0000000207027209 */ /* 0x000fca0007800000 */
[----:B------:R0:W-:Y:S02]  /*09c0*/  STS [R19], R2 ;  /* 0x0000000213007388 */ /* 0x0001e40000000800 */
[----:B0-----:R-:W-:Y:S01]  /*09d0*/  MOV R2, RZ ;  /* 0x000000ff00027202 */ /* 0x001fe20000000f00 */
[----:B------:R-:W-:Y:S08]  /*09e0*/  BAR.SYNC.DEFER_BLOCKING 0x0 ;  /* 0x0000000000007b1d */ /* 0x000ff00000010000 */
[----:B------:R-:W-:Y:S06]  /*09f0*/  BAR.SYNC.DEFER_BLOCKING 0x0 ;  /* 0x0000000000007b1d */ /* 0x000fec0000010000 */
[----:B------:R-:W0:Y:S04]  /*0a00*/  @P0 LDS R22, [R19+-0x4] ;  /* 0xfffffc0013160984 */ /* 0x000e280000000800 */
[----:B------:R-:W1:Y:S04]  /*0a10*/  LDS R23, [R19] ;  /* 0x0000000013177984 */ /* 0x000e680000000800 */
[----:B------:R-:W2:Y:S01]  /*0a20*/  @!P2 LDS R3, [R19+0x4] ;  /* 0x000004001303a984 */ /* 0x000ea20000000800 */
[----:B0-----:R-:W-:Y:S01]  /*0a30*/  FFMA R27, -R24, R22, R25 ;  /* 0x00000016181b7223 */ /* 0x001fe20000000119 */
[----:B-1----:R-:W-:-:S03]  /*0a40*/  FMUL R23, R23, -0.29999995231628417969 ;  /* 0xbe99999817177820 */ /* 0x002fc60000400000 */
[----:B--2---:R-:W-:Y:S01]  /*0a50*/  FFMA R22, -R28, R3, R27 ;  /* 0x000000031c167223 */ /* 0x004fe2000000011b */
[----:B------:R-:W-:-:S03]  /*0a60*/  IMAD.MOV.U32 R3, RZ, RZ, RZ ;  /* 0x000000ffff037224 */ /* 0x000fc600078e00ff */
[----:B------:R-:W-:-:S05]  /*0a70*/  FFMA R22, R22, R0, R23 ;  /* 0x0000000016167223 */ /* 0x000fca0000000017 */
[----:B------:R-:W-:-:S05]  /*0a80*/  FMNMX R22, R7, R22, !PT ;  /* 0x0000001607167209 */ /* 0x000fca0007800000 */
[----:B------:R0:W-:Y:S02]  /*0a90*/  STS [R19], R22 ;  /* 0x0000001613007388 */ /* 0x0001e40000000800 */
[----:B0-----:R-:W-:Y:S01]  /*0aa0*/  HFMA2 R22, -RZ, RZ, 0, 0 ;  /* 0x00000000ff167431 */ /* 0x001fe200000001ff */
        /* <DEDUP_REMOVED lines=37> */
[----:B------:R-:W-:Y:S01]  /*0d00*/  STS [R19], R2 ;  /* 0x0000000213007388 */ /* 0x000fe20000000800 */
[----:B------:R-:W-:Y:S08]  /*0d10*/  BAR.SYNC.DEFER_BLOCKING 0x0 ;  /* 0x0000000000007b1d */ /* 0x000ff00000010000 */
[----:B------:R-:W-:Y:S06]  /*0d20*/  BAR.SYNC.DEFER_BLOCKING 0x0 ;  /* 0x0000000000007b1d */ /* 0x000fec0000010000 */
[----:B------:R-:W0:Y:S04]  /*0d30*/  @P0 LDS R22, [R19+-0x4] ;  /* 0xfffffc0013160984 */ /* 0x000e280000000800 */
[----:B------:R-:W1:Y:S04]  /*0d40*/  LDS R23, [R19] ;  /* 0x0000000013177984 */ /* 0x000e680000000800 */
[----:B------:R-:W2:Y:S01]  /*0d50*/  @!P2 LDS R3, [R19+0x4] ;  /* 0x000004001303a984 */ /* 0x000ea20000000800 */
[----:B0-----:R-:W-:Y:S01]  /*0d60*/  FFMA R25, -R24, R22, R25 ;  /* 0x0000001618197223 */ /* 0x001fe20000000119 */
[----:B-1----:R-:W-:-:S03]  /*0d70*/  FMUL R23, R23, -0.29999995231628417969 ;  /* 0xbe99999817177820 */ /* 0x002fc60000400000 */
[----:B--2---:R-:W-:-:S04]  /*0d80*/  FFMA R28, -R28, R3, R25 ;  /* 0x000000031c1c7223 */ /* 0x004fc80000000119 */
[----:B------:R-:W-:-:S05]  /*0d90*/  FFMA R28, R28, R0, R23 ;  /* 0x000000001c1c7223 */ /* 0x000fca0000000017 */
[----:B------:R-:W-:-:S05]  /*0da0*/  FMNMX R28, R7, R28, !PT ;  /* 0x0000001c071c7209 */ /* 0x000fca0007800000 */
[----:B------:R0:W-:Y:S01]  /*0db0*/  STS [R19], R28 ;  /* 0x0000001c13007388 */ /* 0x0001e20000000800 */
[----:B------:R-:W-:Y:S06]  /*0dc0*/  BAR.SYNC.DEFER_BLOCKING 0x0 ;  /* 0x0000000000007b1d */ /* 0x000fec0000010000 */
[----:B------:R-:W-:Y:S05]  /*0dd0*/  BRA `(.L_x_7) ;  /* 0x00000004007c7947 */ /* 0x000fea0003800000 */
.L_x_5:
[----:B------:R-:W1:Y:S01]  /*0de0*/  MUFU.RCP R3, R22 ;  /* 0x0000001600037308 */ /* 0x000e620000001000 */
[----:B------:R-:W-:Y:S01]  /*0df0*/  UMOV UR6, 0x3fa66666 ;  /* 0x3fa6666600067882 */ /* 0x000fe20000000000 */
[----:B------:R-:W-:Y:S01]  /*0e00*/  BSSY.RECONVERGENT B0, `(.L_x_8) ;  /* 0x000000e000007945 */ /* 0x000fe20003800200 */
[----:B0-----:R-:W-:Y:S02]  /*0e10*/  MOV R23, UR6 ;  /* 0x0000000600177c02 */ /* 0x001fe40008000f00 */
[----:B------:R-:W-:-:S03]  /*0e20*/  ISETP.GT.AND P2, PT, R8, UR21, PT ;  /* 0x0000001508007c0c */ /* 0x000fc6000bf44270 */
        /* <DEDUP_REMOVED lines=11> */
.L_x_9:
[----:B------:R-:W-:Y:S05]  /*0ee0*/  BSYNC.RECONVERGENT B0 ;  /* 0x0000000000007941 */ /* 0x000fea0003800200 */
.L_x_8:
[----:B------:R-:W-:Y:S02]  /*0ef0*/  ISETP.GE.AND P0, PT, R8, 0x1, PT ;  /* 0x000000010800780c */ /* 0x000fe40003f06270 */
[----:B------:R-:W-:Y:S01]  /*0f00*/  CS2R R2, SRZ ;  /* 0x0000000000027805 */ /* 0x000fe2000001ff00 */
[----:B------:R-:W0:Y:S01]  /*0f10*/  LDS R22, [R19] ;  /* 0x0000000013167984 */ /* 0x000e220000000800 */
[----:B------:R-:W-:Y:S05]  /*0f20*/  WARPSYNC.ALL ;  /* 0x0000000000007948 */ /* 0x000fea0003800000 */
[----:B------:R-:W-:Y:S04]  /*0f30*/  @!P2 LDS R3, [R19+0x4] ;  /* 0x000004001303a984 */ /* 0x000fe80000000800 */
[----:B------:R-:W1:Y:S01]  /*0f40*/  @P0 LDS R2, [R19+-0x4] ;  /* 0xfffffc0013020984 */ /* 0x000e620000000800 */
[----:B0-----:R-:W-:Y:S01]  /*0f50*/  FMUL R23, R22, -0.29999995231628417969 ;  /* 0xbe99999816177820 */ /* 0x001fe20000400000 */
[----:B------:R-:W-:-:S02]  /*0f60*/  HFMA2 R22, -RZ, RZ, 0, 0 ;  /* 0x00000000ff167431 */ /* 0x000fc400000001ff */
[----:B-1----:R-:W-:-:S04]  /*0f70*/  FFMA R27, -R24, R2, R25 ;  /* 0x00000002181b7223 */ /* 0x002fc80000000119 */
[----:B------:R-:W-:-:S04]  /*0f80*/  FFMA R2, -R28, R3, R27 ;  /* 0x000000031c027223 */ /* 0x000fc8000000011b */
[----:B------:R-:W-:-:S05]  /*0f90*/  FFMA R2, R2, R0, R23 ;  /* 0x0000000002027223 */ /* 0x000fca0000000017 */
[----:B------:R-:W-:-:S05]  /*0fa0*/  FMNMX R2, R7, R2, !PT ;  /* 0x0000000207027209 */ /* 0x000fca0007800000 */
[----:B------:R0:W-:Y:S02]  /*0fb0*/  STS [R19], R2 ;  /* 0x0000000213007388 */ /* 0x0001e40000000800 */
[----:B0-----:R-:W-:Y:S01]  /*0fc0*/  CS2R R2, SRZ ;  /* 0x0000000000027805 */ /* 0x001fe2000001ff00 */
        /* <DEDUP_REMOVED lines=8> */
[----:B------:R-:W-:-:S03]  /*1050*/  MOV R3, RZ ;  /* 0x000000ff00037202 */ /* 0x000fc60000000f00 */
[----:B------:R-:W-:-:S05]  /*1060*/  FFMA R22, R22, R0, R23 ;  /* 0x0000000016167223 */ /* 0x000fca0000000017 */
[----:B------:R-:W-:-:S05]  /*1070*/  FMNMX R22, R7, R22, !PT ;  /* 0x0000001607167209 */ /* 0x000fca0007800000 */
[----:B------:R0:W-:Y:S02]  /*1080*/  STS [R19], R22 ;  /* 0x0000001613007388 */ /* 0x0001e40000000800 */
[----:B0-----:R-:W-:Y:S01]  /*1090*/  IMAD.MOV.U32 R22, RZ, RZ, RZ ;  /* 0x000000ffff167224 */ /* 0x001fe200078e00ff */
        /* <DEDUP_REMOVED lines=8> */
[----:B------:R-:W-:-:S03]  /*1120*/  HFMA2 R3, -RZ, RZ, 0, 0 ;  /* 0x00000000ff037431 */ /* 0x000fc600000001ff */
        /* <DEDUP_REMOVED lines=40> */
[----:B------:R-:W-:Y:S08]  /*13b0*/  BAR.SYNC.DEFER_BLOCKING 0x0 ;  /* 0x0000000000007b1d */ /* 0x000ff00000010000 */
[----:B------:R-:W-:Y:S06]  /*13c0*/  BAR.SYNC.DEFER_BLOCKING 0x0 ;  /* 0x0000000000007b1d */ /* 0x000fec0000010000 */
.L_x_7:
[----:B------:R-:W2:Y:S01]  /*13d0*/  LDS R3, [R19] ;  /* 0x0000000013037984 */ /* 0x000ea20000000800 */
[----:B------:R-:W-:Y:S01]  /*13e0*/  VIADD R18, R18, 0x1 ;  /* 0x0000000112127836 */ /* 0x000fe20000000000 */
[----:B------:R-:W-:Y:S02]  /*13f0*/  IADD3 R15, P4, PT, R15, 0x4, RZ ;  /* 0x000000040f0f7810 */ /* 0x000fe40007f9e0ff */
[----:B------:R-:W-:Y:S02]  /*1400*/  IADD3 R20, P1, PT, R20, UR4, RZ ;  /* 0x0000000414147c10 */ /* 0x000fe4000ff3e0ff */
[----:B------:R-:W-:Y:S01]  /*1410*/  ISETP.NE.AND P0, PT, R18, -0x1, PT ;  /* 0xffffffff1200780c */ /* 0x000fe20003f05270 */
[----:B------:R-:W-:Y:S01]  /*1420*/  IMAD.X R10, RZ, RZ, R10, P4 ;  /* 0x000000ffff0a7224 */ /* 0x000fe200020e060a */
[----:B------:R-:W-:Y:S02]  /*1430*/  IADD3 R16, P2, PT, R16, 0x4, RZ ;  /* 0x0000000410107810 */ /* 0x000fe40007f5e0ff */
[----:B------:R-:W-:-:S02]  /*1440*/  IADD3 R17, P3, PT, R17, 0x4, RZ ;  /* 0x0000000411117810 */ /* 0x000fc40007f7e0ff */
[----:B------:R-:W-:Y:S02]  /*1450*/  IADD3 R14, P5, PT, R14, 0x4, RZ ;  /* 0x000000040e0e7810 */ /* 0x000fe40007fbe0ff */
[----:B------:R-:W-:Y:S02]  /*1460*/  IADD3.X R21, PT, PT, R21, UR5, RZ, P1, !PT ;  /* 0x0000000515157c10 */ /* 0x000fe40008ffe4ff */
[----:B------:R-:W-:Y:S02]  /*1470*/  IADD3.X R13, PT, PT, RZ, R13, RZ, P2, !PT ;  /* 0x0000000dff0d7210 */ /* 0x000fe400017fe4ff */
[----:B------:R-:W-:Y:S02]  /*1480*/  IADD3.X R12, PT, PT, RZ, R12, RZ, P3, !PT ;  /* 0x0000000cff0c7210 */ /* 0x000fe40001ffe4ff */
[----:B------:R-:W-:Y:S01]  /*1490*/  IADD3.X R11, PT, PT, RZ, R11, RZ, P5, !PT ;  /* 0x0000000bff0b7210 */ /* 0x000fe20002ffe4ff */
[----:B--2---:R2:W-:Y:S01]  /*14a0*/  STG.E desc[UR22][R4.64], R3 ;  /* 0x0000000304007986 */ /* 0x0045e2000c101916 */
[----:B------:R-:W-:Y:S05]  /*14b0*/  @P0 BRA `(.L_x_10) ;  /* 0xffffffec00e00947 */ /* 0x000fea000383ffff */
[----:B------:R-:W-:Y:S05]  /*14c0*/  EXIT ;  /* 0x000000000000794d */ /* 0x000fea0003800000 */
        .weak           $__internal_0_$__cuda_sm3x_div_rn_noftz_f32_slowpath
        .type           $__internal_0_$__cuda_sm3x_div_rn_noftz_f32_slowpath,@function
        .size           $__internal_0_$__cuda_sm3x_div_rn_noftz_f32_slowpath,(.L_x_115 - $__internal_0_$__cuda_sm3x_div_rn_noftz_f32_slowpath)
$__internal_0_$__cuda_sm3x_div_rn_noftz_f32_slowpath:
[----:B------:R-:W-:Y:S01]  /*14d0*/  SHF.R.U32.HI R27, RZ, 0x17, R3 ;  /* 0x00000017ff1b7819 */ /* 0x000fe20000011603 */
[----:B------:R-:W-:Y:S01]  /*14e0*/  BSSY.RECONVERGENT B1, `(.L_x_11) ;  /* 0x0000062000017945 */ /* 0x000fe20003800200 */
[----:B------:R-:W-:Y:S02]  /*14f0*/  SHF.R.U32.HI R31, RZ, 0x17, R0 ;  /* 0x00000017ff1f7819 */ /* 0x000fe40000011600 */
[----:B------:R-:W-:Y:S02]  /*1500*/  LOP3.LUT R27, R27, 0xff, RZ, 0xc0, !PT ;  /* 0x000000ff1b1b7812 */ /* 0x000fe400078ec0ff */
[----:B------:R-:W-:Y:S02]  /*1510*/  LOP3.LUT R31, R31, 0xff, RZ, 0xc0, !PT ;  /* 0x000000ff1f1f7812 */ /* 0x000fe400078ec0ff */
[----:B------:R-:W-:-:S03]  /*1520*/  IADD3 R33, PT, PT, R27, -0x1, RZ ;  /* 0xffffffff1b217810 */ /* 0x000fc60007ffe0ff */
[----:B------:R-:W-:Y:S01]  /*1530*/  VIADD R32, R31, 0xffffffff ;  /* 0xffffffff1f207836 */ /* 0x000fe20000000000 */
[----:B------:R-:W-:-:S04]  /*1540*/  ISETP.GT.U32.AND P0, PT, R33, 0xfd, PT ;  /* 0x000000fd2100780c */ /* 0x000fc80003f04070 */
[----:B------:R-:W-:-:S13]  /*1550*/  ISETP.GT.U32.OR P0, PT, R32, 0xfd, P0 ;  /* 0x000000fd2000780c */ /* 0x000fda0000704470 */
[----:B------:R-:W-:Y:S01]  /*1560*/  @!P0 MOV R29, RZ ;  /* 0x000000ff001d8202 */ /* 0x000fe20000000f00 */
[----:B------:R-:W-:Y:S06]  /*1570*/  @!P0 BRA `(.L_x_12) ;  /* 0x00000000005c8947 */ /* 0x000fec0003800000 */
[----:B------:R-:W-:Y:S02]  /*1580*/  FSETP.GTU.FTZ.AND P0, PT, |R0|, +INF , PT ;  /* 0x7f8000000000780b */ /* 0x000fe40003f1c200 */
[----:B------:R-:W-:-:S04]  /*1590*/  FSETP.GTU.FTZ.AND P1, PT, |R3|, +INF , PT ;  /* 0x7f8000000300780b */ /* 0x000fc80003f3c200 */
[----:B------:R-:W-:-:S13]  /*15a0*/  PLOP3.LUT P0, PT, P0, P1, PT, 0xf8, 0x8f ;  /* 0x00000000008f781c */ /* 0x000fda0000703f70 */
[----:B------:R-:W-:Y:S05]  /*15b0*/  @P0 BRA `(.L_x_13) ;  /* 0x00000004004c0947 */ /* 0x000fea0003800000 */
[----:B------:R-:W-:-:S13]  /*15c0*/  LOP3.LUT P0, RZ, R3, 0x7fffffff, R0, 0xc8, !PT ;  /* 0x7fffffff03ff7812 */ /* 0x000fda000780c800 */
[----:B------:R-:W-:Y:S05]  /*15d0*/  @!P0 BRA `(.L_x_14) ;  /* 0x00000004003c8947 */ /* 0x000fea0003800000 */
[C---:B------:R-:W-:Y:S02]  /*15e0*/  FSETP.NEU.FTZ.AND P3, PT, |R0|.reuse, +INF , PT ;  /* 0x7f8000000000780b */ /* 0x040fe40003f7d200 */
[----:B------:R-:W-:Y:S02]  /*15f0*/  FSETP.NEU.FTZ.AND P1, PT, |R3|, +INF , PT ;  /* 0x7f8000000300780b */ /* 0x000fe40003f3d200 */
[----:B------:R-:W-:-:S11]  /*1600*/  FSETP.NEU.FTZ.AND P0, PT, |R0|, +INF , PT ;  /* 0x7f8000000000780b */ /* 0x000fd60003f1d200 */
[----:B------:R-:W-:Y:S05]  /*1610*/  @!P1 BRA !P3, `(.L_x_14) ;  /* 0x00000004002c9947 */ /* 0x000fea0005800000 */
[----:B------:R-:W-:-:S04]  /*1620*/  LOP3.LUT P3, RZ, R0, 0x7fffffff, RZ, 0xc0, !PT ;  /* 0x7fffffff00ff7812 */ /* 0x000fc8000786c0ff */
[----:B------:R-:W-:-:S13]  /*1630*/  PLOP3.LUT P1, PT, P1, P3, PT, 0x2f, 0xf2 ;  /* 0x0000000000f2781c */ /* 0x000fda0000f26577 */
[----:B------:R-:W-:Y:S05]  /*1640*/  @P1 BRA `(.L_x_15) ;  /* 0x0000000400181947 */ /* 0x000fea0003800000 */
[----:B------:R-:W-:-:S04]  /*1650*/  LOP3.LUT P1, RZ, R3, 0x7fffffff, RZ, 0xc0, !PT ;  /* 0x7fffffff03ff7812 */ /* 0x000fc8000782c0ff */
[----:B------:R-:W-:-:S13]  /*1660*/  PLOP3.LUT P0, PT, P0, P1, PT, 0x2f, 0xf2 ;  /* 0x0000000000f2781c */ /* 0x000fda0000702577 */
[----:B------:R-:W-:Y:S05]  /*1670*/  @P0 BRA `(.L_x_16) ;  /* 0x0000000400000947 */ /* 0x000fea0003800000 */
[----:B------:R-:W-:Y:S02]  /*1680*/  ISETP.GE.AND P0, PT, R32, RZ, PT ;  /* 0x000000ff2000720c */ /* 0x000fe40003f06270 */
[----:B------:R-:W-:-:S11]  /*1690*/  ISETP.GE.AND P1, PT, R33, RZ, PT ;  /* 0x000000ff2100720c */ /* 0x000fd60003f26270 */
[----:B------:R-:W-:Y:S01]  /*16a0*/  @P0 MOV R29, RZ ;  /* 0x000000ff001d0202 */ /* 0x000fe20000000f00 */
[----:B------:R-:W-:Y:S02]  /*16b0*/  @!P0 IMAD.MOV.U32 R29, RZ, RZ, -0x40 ;  /* 0xffffffc0ff1d8424 */ /* 0x000fe400078e00ff */
[----:B------:R-:W-:Y:S01]  /*16c0*/  @!P0 FFMA R0, R0, 1.84467440737095516160e+19, RZ ;  /* 0x5f80000000008823 */ /* 0x000fe200000000ff */
[----:B------:R-:W-:Y:S02]  /*16d0*/  @!P1 FFMA R3, R3, 1.84467440737095516160e+19, RZ ;  /* 0x5f80000003039823 */ /* 0x000fe400000000ff */
[----:B------:R-:W-:-:S07]  /*16e0*/  @!P1 IADD3 R29, PT, PT, R29, 0x40, RZ ;  /* 0x000000401d1d9810 */ /* 0x000fce0007ffe0ff */
.L_x_12:
[----:B------:R-:W-:Y:S01]  /*16f0*/  LEA R32, R27, 0xc0800000, 0x17 ;  /* 0xc08000001b207811 */ /* 0x000fe200078eb8ff */
[----:B------:R-:W-:Y:S01]  /*1700*/  VIADD R31, R31, 0xffffff81 ;  /* 0xffffff811f1f7836 */ /* 0x000fe20000000000 */
[----:B------:R-:W-:Y:S02]  /*1710*/  BSSY.RECONVERGENT B2, `(.L_x_17) ;  /* 0x0000035000027945 */ /* 0x000fe40003800200 */
[----:B------:R-:W-:Y:S01]  /*1720*/  IADD3 R34, PT, PT, -R32, R3, RZ ;  /* 0x0000000320227210 */ /* 0x000fe20007ffe1ff */
[----:B------:R-:W-:-:S03]  /*1730*/  IMAD R0, R31, -0x800000, R0 ;  /* 0xff8000001f007824 */ /* 0x000fc600078e0200 */
[----:B------:R0:W1:Y:S01]  /*1740*/  MUFU.RCP R32, R34 ;  /* 0x0000002200207308 */ /* 0x0000620000001000 */
[----:B------:R-:W-:Y:S01]  /*1750*/  FADD.FTZ R33, -R34, -RZ ;  /* 0x800000ff22217221 */ /* 0x000fe20000010100 */
[----:B0-----:R-:W-:-:S04]  /*1760*/  IADD3 R34, PT, PT, R31, 0x7f, -R27 ;  /* 0x0000007f1f227810 */ /* 0x001fc80007ffe81b */
[----:B------:R-:W-:Y:S01]  /*1770*/  IADD3 R34, PT, PT, R34, R29, RZ ;  /* 0x0000001d22227210 */ /* 0x000fe20007ffe0ff */
[----:B-1----:R-:W-:-:S04]  /*1780*/  FFMA R3, R32, R33, 1 ;  /* 0x3f80000020037423 */ /* 0x002fc80000000021 */
[----:B------:R-:W-:-:S04]  /*1790*/  FFMA R3, R32, R3, R32 ;  /* 0x0000000320037223 */ /* 0x000fc80000000020 */
[----:B------:R-:W-:-:S04]  /*17a0*/  FFMA R32, R0, R3, RZ ;  /* 0x0000000300207223 */ /* 0x000fc800000000ff */
[----:B------:R-:W-:-:S04]  /*17b0*/  FFMA R35, R33, R32, R0 ;  /* 0x0000002021237223 */ /* 0x000fc80000000000 */
[----:B------:R-:W-:-:S04]  /*17c0*/  FFMA R32, R3, R35, R32 ;  /* 0x0000002303207223 */ /* 0x000fc80000000020 */
[----:B------:R-:W-:-:S04]  /*17d0*/  FFMA R33, R33, R32, R0 ;  /* 0x0000002021217223 */ /* 0x000fc80000000000 */
[----:B------:R-:W-:-:S05]  /*17e0*/  FFMA R0, R3, R33, R32 ;  /* 0x0000002103007223 */ /* 0x000fca0000000020 */
[----:B------:R-:W-:-:S04]  /*17f0*/  SHF.R.U32.HI R27, RZ, 0x17, R0 ;  /* 0x00000017ff1b7819 */ /* 0x000fc80000011600 */
[----:B------:R-:W-:-:S04]  /*1800*/  LOP3.LUT R27, R27, 0xff, RZ, 0xc0, !PT ;  /* 0x000000ff1b1b7812 */ /* 0x000fc800078ec0ff */
[----:B------:R-:W-:-:S05]  /*1810*/  IADD3 R27, PT, PT, R27, R34, RZ ;  /* 0x000000221b1b7210 */ /* 0x000fca0007ffe0ff */
[----:B------:R-:W-:-:S05]  /*1820*/  VIADD R29, R27, 0xffffffff ;  /* 0xffffffff1b1d7836 */ /* 0x000fca0000000000 */
[----:B------:R-:W-:-:S13]  /*1830*/  ISETP.GE.U32.AND P0, PT, R29, 0xfe, PT ;  /* 0x000000fe1d00780c */ /* 0x000fda0003f06070 */
[----:B------:R-:W-:Y:S05]  /*1840*/  @!P0 BRA `(.L_x_18) ;  /* 0x0000000000808947 */ /* 0x000fea0003800000 */
[----:B------:R-:W-:-:S13]  /*1850*/  ISETP.GT.AND P0, PT, R27, 0xfe, PT ;  /* 0x000000fe1b00780c */ /* 0x000fda0003f04270 */
[----:B------:R-:W-:Y:S05]  /*1860*/  @P0 BRA `(.L_x_19) ;  /* 0x00000000006c0947 */ /* 0x000fea0003800000 */
[----:B------:R-:W-:-:S13]  /*1870*/  ISETP.GE.AND P0, PT, R27, 0x1, PT ;  /* 0x000000011b00780c */ /* 0x000fda0003f06270 */
[----:B------:R-:W-:Y:S05]  /*1880*/  @P0 BRA `(.L_x_20) ;  /* 0x0000000000740947 */ /* 0x000fea0003800000 */
[----:B------:R-:W-:Y:S02]  /*1890*/  ISETP.GE.AND P0, PT, R27, -0x18, PT ;  /* 0xffffffe81b00780c */ /* 0x000fe40003f06270 */
[----:B------:R-:W-:-:S11]  /*18a0*/  LOP3.LUT R0, R0, 0x80000000, RZ, 0xc0, !PT ;  /* 0x8000000000007812 */ /* 0x000fd600078ec0ff */
[----:B------:R-:W-:Y:S05]  /*18b0*/  @!P0 BRA `(.L_x_20) ;  /* 0x0000000000688947 */ /* 0x000fea0003800000 */
[-CC-:B------:R-:W-:Y:S01]  /*18c0*/  FFMA.RZ R29, R3, R33.reuse, R32.reuse ;  /* 0x00000021031d7223 */ /* 0x180fe2000000c020 */
[C---:B------:R-:W-:Y:S02]  /*18d0*/  IADD3 R34, PT, PT, R27.reuse, 0x20, RZ ;  /* 0x000000201b227810 */ /* 0x040fe40007ffe0ff */
[----:B------:R-:W-:Y:S02]  /*18e0*/  ISETP.NE.AND P3, PT, R27, RZ, PT ;  /* 0x000000ff1b00720c */ /* 0x000fe40003f65270 */
[----:B------:R-:W-:Y:S01]  /*18f0*/  LOP3.LUT R31, R29, 0x7fffff, RZ, 0xc0, !PT ;  /* 0x007fffff1d1f7812 */ /* 0x000fe200078ec0ff */
[CCC-:B------:R-:W-:Y:S01]  /*1900*/  FFMA.RP R29, R3.reuse, R33.reuse, R32.reuse ;  /* 0x00000021031d7223 */ /* 0x1c0fe20000008020 */
[----:B------:R-:W-:Y:S01]  /*1910*/  FFMA.RM R32, R3, R33, R32 ;  /* 0x0000002103207223 */ /* 0x000fe20000004020 */
[----:B------:R-:W-:Y:S02]  /*1920*/  ISETP.NE.AND P1, PT, R27, RZ, PT ;  /* 0x000000ff1b00720c */ /* 0x000fe40003f25270 */
[----:B------:R-:W-:-:S02]  /*1930*/  LOP3.LUT R31, R31, 0x800000, RZ, 0xfc, !PT ;  /* 0x008000001f1f7812 */ /* 0x000fc400078efcff */
[----:B------:R-:W-:Y:S02]  /*1940*/  IADD3 R27, PT, PT, -R27, RZ, RZ ;  /* 0x000000ff1b1b7210 */ /* 0x000fe40007ffe1ff */
[----:B------:R-:W-:Y:S02]  /*1950*/  SHF.L.U32 R34, R31, R34, RZ ;  /* 0x000000221f227219 */ /* 0x000fe400000006ff */
[----:B------:R-:W-:Y:S02]  /*1960*/  FSETP.NEU.FTZ.AND P0, PT, R29, R32, PT ;  /* 0x000000201d00720b */ /* 0x000fe40003f1d000 */
[----:B------:R-:W-:Y:S02]  /*1970*/  SEL R32, R27, RZ, P3 ;  /* 0x000000ff1b207207 */ /* 0x000fe40001800000 */
[----:B------:R-:W-:Y:S02]  /*1980*/  ISETP.NE.AND P1, PT, R34, RZ, P1 ;  /* 0x000000ff2200720c */ /* 0x000fe40000f25270 */
[----:B------:R-:W-:-:S02]  /*1990*/  SHF.R.U32.HI R32, RZ, R32, R31 ;  /* 0x00000020ff207219 */ /* 0x000fc4000001161f */
[----:B------:R-:W-:Y:S02]  /*19a0*/  PLOP3.LUT P0, PT, P0, P1, PT, 0xf8, 0x8f ;  /* 0x00000000008f781c */ /* 0x000fe40000703f70 */
[----:B------:R-:W-:Y:S02]  /*19b0*/  SHF.R.U32.HI R34, RZ, 0x1, R32 ;  /* 0x00000001ff227819 */ /* 0x000fe40000011620 */
[----:B------:R-:W-:-:S04]  /*19c0*/  SEL R3, RZ, 0x1, !P0 ;  /* 0x00000001ff037807 */ /* 0x000fc80004000000 */
[----:B------:R-:W-:-:S04]  /*19d0*/  LOP3.LUT R3, R3, 0x1, R34, 0xf8, !PT ;  /* 0x0000000103037812 */ /* 0x000fc800078ef822 */
[----:B------:R-:W-:-:S05]  /*19e0*/  LOP3.LUT R3, R3, R32, RZ, 0xc0, !PT ;  /* 0x0000002003037212 */ /* 0x000fca00078ec0ff */
[----:B------:R-:W-:-:S05]  /*19f0*/  IMAD.IADD R3, R34, 0x1, R3 ;  /* 0x0000000122037824 */ /* 0x000fca00078e0203 */
[----:B------:R-:W-:Y:S01]  /*1a00*/  LOP3.LUT R0, R3, R0, RZ, 0xfc, !PT ;  /* 0x0000000003007212 */ /* 0x000fe200078efcff */
[----:B------:R-:W-:Y:S06]  /*1a10*/  BRA `(.L_x_20) ;  /* 0x0000000000107947 */ /* 0x000fec0003800000 */
.L_x_19:
[----:B------:R-:W-:-:S04]  /*1a20*/  LOP3.LUT R0, R0, 0x80000000, RZ, 0xc0, !PT ;  /* 0x8000000000007812 */ /* 0x000fc800078ec0ff */
[----:B------:R-:W-:Y:S01]  /*1a30*/  LOP3.LUT R0, R0, 0x7f800000, RZ, 0xfc, !PT ;  /* 0x7f80000000007812 */ /* 0x000fe200078efcff */
[----:B------:R-:W-:Y:S06]  /*1a40*/  BRA `(.L_x_20) ;  /* 0x0000000000047947 */ /* 0x000fec0003800000 */
.L_x_18:
[----:B------:R-:W-:-:S07]  /*1a50*/  LEA R0, R34, R0, 0x17 ;  /* 0x0000000022007211 */ /* 0x000fce00078eb8ff */
.L_x_20:
[----:B------:R-:W-:Y:S05]  /*1a60*/  BSYNC.RECONVERGENT B2 ;  /* 0x0000000000027941 */ /* 0x000fea0003800200 */
.L_x_17:
[----:B------:R-:W-:Y:S05]  /*1a70*/  BRA `(.L_x_21) ;  /* 0x0000000000207947 */ /* 0x000fea0003800000 */
.L_x_16:
[----:B------:R-:W-:-:S04]  /*1a80*/  LOP3.LUT R0, R3, 0x80000000, R0, 0x48, !PT ;  /* 0x8000000003007812 */ /* 0x000fc800078e4800 */
[----:B------:R-:W-:Y:S01]  /*1a90*/  LOP3.LUT R0, R0, 0x7f800000, RZ, 0xfc, !PT ;  /* 0x7f80000000007812 */ /* 0x000fe200078efcff */
[----:B------:R-:W-:Y:S06]  /*1aa0*/  BRA `(.L_x_21) ;  /* 0x0000000000147947 */ /* 0x000fec0003800000 */
.L_x_15:
[----:B------:R-:W-:Y:S01]  /*1ab0*/  LOP3.LUT R0, R3, 0x80000000, R0, 0x48, !PT ;  /* 0x8000000003007812 */ /* 0x000fe200078e4800 */
[----:B------:R-:W-:Y:S06]  /*1ac0*/  BRA `(.L_x_21) ;  /* 0x00000000000c7947 */ /* 0x000fec0003800000 */
.L_x_14:
[----:B------:R-:W0:Y:S01]  /*1ad0*/  MUFU.RSQ R0, -QNAN ;  /* 0xffc0000000007908 */ /* 0x000e220000001400 */
[----:B------:R-:W-:Y:S05]  /*1ae0*/  BRA `(.L_x_21) ;  /* 0x0000000000047947 */ /* 0x000fea0003800000 */
.L_x_13:
[----:B------:R-:W-:-:S07]  /*1af0*/  FADD.FTZ R0, R0, R3 ;  /* 0x0000000300007221 */ /* 0x000fce0000010000 */
.L_x_21:
[----:B------:R-:W-:Y:S05]  /*1b00*/  BSYNC.RECONVERGENT B1 ;  /* 0x0000000000017941 */ /* 0x000fea0003800200 */
.L_x_11:
[----:B------:R-:W-:-:S04]  /*1b10*/  HFMA2 R3, -RZ, RZ, 0, 0 ;  /* 0x00000000ff037431 */ /* 0x000fc800000001ff */
[----:B0-----:R-:W-:Y:S05]  /*1b20*/  RET.REL.NODEC R2 `(_Z23ImplicitKernel_AmericanPfPKfS1_S1_S1_S1_S1_S1_ffii) ;  /* 0xffffffe402347950 */ /* 0x001fea0003c3ffff */
.L_x_22:
[----:B------:R-:W-:-:S00]  /*1b30*/  BRA `(.L_x_22) ;  /* 0xfffffffc00fc7947 */ /* 0x000fc0000383ffff */
[----:B------:R-:W-:-:S00]  /*1b40*/  NOP ;  /* 0x0000000000007918 */ /* 0x000fc00000000000 */
        /* <DEDUP_REMOVED lines=11> */
.L_x_115:


//--------------------- .text._Z23ImplicitKernel_EuropeanPfPKfS1_S1_S1_S1_S1_ffii --------------------------
	.section	.text._Z23ImplicitKernel_EuropeanPfPKfS1_S1_S1_S1_S1_ffii,"ax",@progbits
	.align	128
        .global         _Z23ImplicitKernel_EuropeanPfPKfS1_S1_S1_S1_S1_ffii
        .type           _Z23ImplicitKernel_EuropeanPfPKfS1_S1_S1_S1_S1_ffii,@function
        .size           _Z23ImplicitKernel_EuropeanPfPKfS1_S1_S1_S1_S1_ffii,(.L_x_116 - _Z23ImplicitKernel_EuropeanPfPKfS1_S1_S1_S1_S1_ffii)
        .other          _Z23ImplicitKernel_EuropeanPfPKfS1_S1_S1_S1_S1_ffii,@"STO_CUDA_ENTRY STV_DEFAULT"
_Z23ImplicitKernel_EuropeanPfPKfS1_S1_S1_S1_S1_ffii:
.text._Z23ImplicitKernel_EuropeanPfPKfS1_S1_S1_S1_S1_ffii:
        /* <DEDUP_REMOVED lines=8> */
[----:B------:R-:W0:Y:S01]  /*0080*/  LDC R0, c[0x0][0x3c4] ;  /* 0x0000f100ff007b82 */ /* 0x000e220000000800 */
[----:B------:R-:W1:Y:S01]  /*0090*/  LDCU.64 UR4, c[0x0][0x3a0] ;  /* 0x00007400ff0477ac */ /* 0x000e620008000a00 */
[----:B------:R-:W-:-:S03]  /*00a0*/  IMAD.WIDE R6, R10, 0x4, RZ ;  /* 0x000000040a067825 */ /* 0x000fc600078e02ff */
[----:B-1----:R-:W-:-:S04]  /*00b0*/  IADD3 R2, P1, PT, R6, UR4, RZ ;  /* 0x0000000406027c10 */ /* 0x002fc8000ff3e0ff */
[----:B------:R-:W-:Y:S02]  /*00c0*/  IADD3.X R3, PT, PT, R7, UR5, RZ, P1, !PT ;  /* 0x0000000507037c10 */ /* 0x000fe40008ffe4ff */
[----:B0-----:R-:W-:-:S13]  /*00d0*/  ISETP.GE.AND P0, PT, R0, 0x2, PT ;  /* 0x000000020000780c */ /* 0x001fda0003f06270 */
[----:B------:R-:W-:Y:S05]  /*00e0*/  @!P0 EXIT ;  /* 0x000000000000894d */ /* 0x000fea0003800000 */
[----:B------:R-:W0:Y:S01]  /*00f0*/  LDCU.64 UR26, c[0x0][0x358] ;  /* 0x00006b00ff1a77ac */ /* 0x000e220008000a00 */
[----:B------:R-:W1:Y:S01]  /*0100*/  LDC.64 R12, c[0x0][0x3b8] ;  /* 0x0000ee00ff0c7b82 */ /* 0x000e620000000a00 */
[----:B0-----:R1:W2:Y:S01]  /*0110*/  LDG.E.CONSTANT R9, desc[UR26][R2.64] ;  /* 0x0000001a02097981 */ /* 0x0012a2000c1e9900 */
[----:B------:R-:W-:Y:S01]  /*0120*/  BSSY.RECONVERGENT B0, `(.L_x_23) ;  /* 0x000000f000007945 */ /* 0x000fe20003800200 */
[----:B------:R-:W-:Y:S01]  /*0130*/  MOV R8, R6 ;  /* 0x0000000600087202 */ /* 0x000fe20000000f00 */
[----:B-1----:R-:W-:-:S04]  /*0140*/  FADD R3, R13, R13 ;  /* 0x0000000d0d037221 */ /* 0x002fc80000000000 */
[----:B------:R-:W0:Y:S02]  /*0150*/  MUFU.RCP R4, R3 ;  /* 0x0000000300047308 */ /* 0x000e240000001000 */
[----:B0-----:R-:W-:-:S04]  /*0160*/  FFMA R5, -R3, R4, 1 ;  /* 0x3f80000003057423 */ /* 0x001fc80000000104 */
[----:B------:R-:W-:Y:S01]  /*0170*/  FFMA R5, R4, R5, R4 ;  /* 0x0000000504057223 */ /* 0x000fe20000000004 */
[----:B--2---:R-:W-:-:S04]  /*0180*/  FMUL R0, R9, R12 ;  /* 0x0000000c09007220 */ /* 0x004fc80000400000 */
[----:B------:R-:W0:Y:S01]  /*0190*/  FCHK P0, R0, R3 ;  /* 0x0000000300007302 */ /* 0x000e220000000000 */
[----:B------:R-:W-:-:S04]  /*01a0*/  FFMA R4, R0, R5, RZ ;  /* 0x0000000500047223 */ /* 0x000fc800000000ff */
[----:B------:R-:W-:-:S04]  /*01b0*/  FFMA R11, -R3, R4, R0 ;  /* 0x00000004030b7223 */ /* 0x000fc80000000100 */
[----:B------:R-:W-:Y:S01]  /*01c0*/  FFMA R6, R5, R11, R4 ;  /* 0x0000000b05067223 */ /* 0x000fe20000000004 */
[----:B0-----:R-:W-:Y:S06]  /*01d0*/  @!P0 BRA `(.L_x_24) ;  /* 0x00000000000c8947 */ /* 0x001fec0003800000 */
[----:B------:R-:W-:-:S07]  /*01e0*/  MOV R27, 0x200 ;  /* 0x00000200001b7802 */ /* 0x000fce0000000f00 */
[----:B------:R-:W-:Y:S05]  /*01f0*/  CALL.REL.NOINC `($__internal_1_$__cuda_sm3x_div_rn_noftz_f32_slowpath) ;  /* 0x00000010006c7944 */ /* 0x000fea0003c00000 */
[----:B------:R-:W-:-:S07]  /*0200*/  IMAD.MOV.U32 R6, RZ, RZ, R0 ;  /* 0x000000ffff067224 */ /* 0x000fce00078e0000 */
.L_x_24:
[----:B------:R-:W-:Y:S05]  /*0210*/  BSYNC.RECONVERGENT B0 ;  /* 0x0000000000007941 */ /* 0x000fea0003800200 */
.L_x_23:
[----:B------:R-:W0:Y:S01]  /*0220*/  LDCU.64 UR20, c[0x0][0x3c0] ;  /* 0x00007800ff1477ac */ /* 0x000e220008000a00 */
[----:B------:R-:W1:Y:S01]  /*0230*/  S2UR UR6, SR_CgaCtaId ;  /* 0x00000000000679c3 */ /* 0x000e620000008800 */
[----:B------:R-:W2:Y:S01]  /*0240*/  LDCU.128 UR8, c[0x0][0x380] ;  /* 0x00007000ff0877ac */ /* 0x000ea20008000c00 */
[----:B------:R-:W3:Y:S01]  /*0250*/  LDCU.64 UR12, c[0x0][0x3b0] ;  /* 0x00007600ff0c77ac */ /* 0x000ee20008000a00 */
[----:B------:R-:W4:Y:S01]  /*0260*/  LDCU.64 UR16, c[0x0][0x3a8] ;  /* 0x00007500ff1077ac */ /* 0x000f220008000a00 */
[----:B------:R-:W5:Y:S01]  /*0270*/  LDCU.64 UR18, c[0x0][0x390] ;  /* 0x00007200ff1277ac */ /* 0x000f620008000a00 */
[----:B0-----:R-:W-:Y:S02]  /*0280*/  UIMAD.WIDE UR24, UR20, 0x4, URZ ;  /* 0x00000004141878a5 */ /* 0x001fe4000f8e02ff */
[----:B--2---:R-:W-:Y:S02]  /*0290*/  UIADD3 UR7, UP1, UPT, UR10, 0x4, URZ ;  /* 0x000000040a077890 */ /* 0x004fe4000ff3e0ff */
[----:B------:R-:W-:Y:S01]  /*02a0*/  UIADD3 UR14, UP0, UPT, -UR24, UR8, URZ ;  /* 0x00000008180e7290 */ /* 0x000fe2000ff1e1ff */
[----:B------:R-:W-:Y:S01]  /*02b0*/  UMOV UR4, 0x400 ;  /* 0x0000040000047882 */ /* 0x000fe20000000000 */
[----:B------:R-:W-:-:S02]  /*02c0*/  UIADD3.X UR8, UPT, UPT, URZ, UR11, URZ, UP1, !UPT ;  /* 0x0000000bff087290 */ /* 0x000fc40008ffe4ff */
[----:B------:R-:W-:Y:S01]  /*02d0*/  MOV R18, UR7 ;  /* 0x0000000700127c02 */ /* 0x000fe20008000f00 */
[----:B------:R-:W-:Y:S02]  /*02e0*/  UIADD3.X UR15, UPT, UPT, ~UR25, UR9, URZ, UP0, !UPT ;  /* 0x00000009190f7290 */ /* 0x000fe400087fe5ff */
[----:B---3--:R-:W-:Y:S02]  /*02f0*/  UIADD3 UR12, UP0, UPT, UR12, 0x4, URZ ;  /* 0x000000040c0c7890 */ /* 0x008fe4000ff1e0ff */
[----:B-1----:R-:W-:Y:S01]  /*0300*/  ULEA UR4, UR6, UR4, 0x18 ;  /* 0x0000000406047291 */ /* 0x002fe2000f8ec0ff */
[----:B------:R-:W-:Y:S01]  /*0310*/  MOV R19, UR8 ;  /* 0x0000000800137c02 */ /* 0x000fe20008000f00 */
[----:B------:R-:W-:Y:S02]  /*0320*/  UIADD3.X UR13, UPT, UPT, URZ, UR13, URZ, UP0, !UPT ;  /* 0x0000000dff0d7290 */ /* 0x000fe400087fe4ff */
[----:B----4-:R-:W-:Y:S01]  /*0330*/  UIADD3 UR10, UP1, UPT, UR16, 0x4, URZ ;  /* 0x00000004100a7890 */ /* 0x010fe2000ff3e0ff */
[----:B------:R-:W-:Y:S01]  /*0340*/  IMAD.U32 R13, RZ, RZ, UR12 ;  /* 0x0000000cff0d7e24 */ /* 0x000fe2000f8e00ff */
[----:B-----5:R-:W-:Y:S01]  /*0350*/  UIADD3 UR6, UP0, UPT, UR18, 0x4, URZ ;  /* 0x0000000412067890 */ /* 0x020fe2000ff1e0ff */
[----:B------:R-:W-:Y:S01]  /*0360*/  LEA R11, R10, UR4, 0x2 ;  /* 0x000000040a0b7c11 */ /* 0x000fe2000f8e10ff */
[----:B------:R-:W-:Y:S01]  /*0370*/  UIADD3 UR16, UPT, UPT, -UR21, URZ, URZ ;  /* 0x000000ff15107290 */ /* 0x000fe2000fffe1ff */
[----:B------:R-:W-:Y:S01]  /*0380*/  IMAD.U32 R20, RZ, RZ, UR13 ;  /* 0x0000000dff147e24 */ /* 0x000fe2000f8e00ff */
[----:B------:R-:W-:Y:S01]  /*0390*/  UIADD3.X UR11, UPT, UPT, URZ, UR17, URZ, UP1, !UPT ;  /* 0x00000011ff0b7290 */ /* 0x000fe20008ffe4ff */
[----:B------:R-:W-:Y:S01]  /*03a0*/  MOV R14, UR10 ;  /* 0x0000000a000e7c02 */ /* 0x000fe20008000f00 */
[----:B------:R-:W-:Y:S01]  /*03b0*/  UIADD3.X UR9, UPT, UPT, URZ, UR19, URZ, UP0, !UPT ;  /* 0x00000013ff097290 */ /* 0x000fe200087fe4ff */
[----:B------:R-:W-:Y:S01]  /*03c0*/  IMAD.U32 R16, RZ, RZ, UR6 ;  /* 0x00000006ff107e24 */ /* 0x000fe2000f8e00ff */
[----:B------:R-:W-:Y:S01]  /*03d0*/  MOV R12, UR16 ;  /* 0x00000010000c7c02 */ /* 0x000fe20008000f00 */
[----:B------:R-:W-:Y:S01]  /*03e0*/  UIADD3 UR22, UPT, UPT, UR20, -0x1, URZ ;  /* 0xffffffff14167890 */ /* 0x000fe2000fffe0ff */
[----:B------:R-:W-:Y:S01]  /*03f0*/  MOV R15, UR11 ;  /* 0x0000000b000f7c02 */ /* 0x000fe20008000f00 */
[----:B------:R-:W-:Y:S01]  /*0400*/  UIADD3 UR5, UPT, UPT, UR20, -0x2, URZ ;  /* 0xfffffffe14057890 */ /* 0x000fe2000fffe0ff */
[----:B------:R-:W-:Y:S01]  /*0410*/  IMAD.U32 R17, RZ, RZ, UR9 ;  /* 0x00000009ff117e24 */ /* 0x000fe2000f8e00ff */
[----:B------:R-:W0:Y:S01]  /*0420*/  LDCU.64 UR20, c[0x0][0x398] ;  /* 0x00007300ff1477ac */ /* 0x000e220008000a00 */
[----:B------:R-:W1:Y:S09]  /*0430*/  LDCU.64 UR28, c[0x0][0x380] ;  /* 0x00007000ff1c77ac */ /* 0x000e720008000a00 */
.L_x_33:
[C---:B0-----:R-:W-:Y:S01]  /*0440*/  IADD3 R2, P0, PT, R8.reuse, UR20, RZ ;  /* 0x0000001408027c10 */ /* 0x041fe2000ff1e0ff */
[----:B--2---:R-:W2:Y:S01]  /*0450*/  LDG.E.CONSTANT R22, desc[UR26][R18.64] ;  /* 0x0000001a12167981 */ /* 0x004ea2000c1e9900 */
[----:B------:R-:W0:Y:S02]  /*0460*/  LDC R27, c[0x0][0x3bc] ;  /* 0x0000ef00ff1b7b82 */ /* 0x000e240000000800 */
[----:B------:R-:W-:Y:S01]  /*0470*/  IADD3.X R3, PT, PT, R7, UR21, RZ, P0, !PT ;  /* 0x0000001507037c10 */ /* 0x000fe200087fe4ff */
[----:B------:R-:W2:Y:S01]  /*0480*/  LDG.E.CONSTANT R25, desc[UR26][R16.64] ;  /* 0x0000001a10197981 */ /* 0x000ea2000c1e9900 */
[----:B------:R-:W-:-:S03]  /*0490*/  IADD3 R4, P0, PT, R8, UR14, RZ ;  /* 0x0000000e08047c10 */ /* 0x000fc6000ff1e0ff */
[----:B------:R-:W3:Y:S01]  /*04a0*/  LDG.E.CONSTANT R23, desc[UR26][R2.64] ;  /* 0x0000001a02177981 */ /* 0x000ee2000c1e9900 */
[----:B------:R-:W-:-:S03]  /*04b0*/  IADD3.X R5, PT, PT, R7, UR15, RZ, P0, !PT ;  /* 0x0000000f07057c10 */ /* 0x000fc600087fe4ff */
[----:B------:R-:W5:Y:S04]  /*04c0*/  LDG.E.CONSTANT R28, desc[UR26][R14.64] ;  /* 0x0000001a0e1c7981 */ /* 0x000f68000c1e9900 */
[----:B-1----:R1:W4:Y:S01]  /*04d0*/  LDG.E R21, desc[UR26][R4.64] ;  /* 0x0000001a04157981 */ /* 0x002322000c1e1900 */
[----:B0-----:R-:W0:Y:S01]  /*04e0*/  MUFU.RCP R24, R27 ;  /* 0x0000001b00187308 */ /* 0x001e220000001000 */
[----:B-1----:R-:W-:-:S04]  /*04f0*/  IADD3 R4, P0, PT, R8, UR28, RZ ;  /* 0x0000001c08047c10 */ /* 0x002fc8000ff1e0ff */
[----:B------:R-:W-:Y:S01]  /*0500*/  IADD3.X R5, PT, PT, R7, UR29, RZ, P0, !PT ;  /* 0x0000001d07057c10 */ /* 0x000fe200087fe4ff */
[----:B------:R-:W-:Y:S01]  /*0510*/  IMAD.MOV.U32 R3, RZ, RZ, R20 ;  /* 0x000000ffff037224 */ /* 0x000fe200078e0014 */
[----:B------:R-:W-:-:S05]  /*0520*/  MOV R2, R13 ;  /* 0x0000000d00027202 */ /* 0x000fca0000000f00 */
[----:B------:R1:W5:Y:S01]  /*0530*/  LDG.E.CONSTANT R30, desc[UR26][R2.64] ;  /* 0x0000001a021e7981 */ /* 0x000362000c1e9900 */
[----:B------:R-:W-:Y:S01]  /*0540*/  BSSY.RECONVERGENT B0, `(.L_x_25) ;  /* 0x0000014000007945 */ /* 0x000fe20003800200 */
[----:B------:R-:W-:Y:S01]  /*0550*/  ISETP.NE.AND P2, PT, R10, RZ, PT ;  /* 0x000000ff0a00720c */ /* 0x000fe20003f45270 */
[----:B---3--:R-:W-:-:S04]  /*0560*/  FMUL R0, R23, R6 ;  /* 0x0000000617007220 */ /* 0x008fc80000400000 */
[----:B------:R-:W-:-:S04]  /*0570*/  FMUL R0, R23, R0 ;  /* 0x0000000017007220 */ /* 0x000fc80000400000 */
[----:B------:R-:W-:Y:S01]  /*0580*/  FMUL R0, R9, R0 ;  /* 0x0000000009007220 */ /* 0x000fe20000400000 */
[----:B----4-:R3:W-:Y:S01]  /*0590*/  STG.E desc[UR26][R4.64], R21 ;  /* 0x0000001504007986 */ /* 0x0107e2000c10191a */
[C---:B0-----:R-:W-:Y:S02]  /*05a0*/  FFMA R23, R24.reuse, -R27, 1 ;  /* 0x3f80000018177423 */ /* 0x041fe4000000081b */
[----:B------:R-:W0:Y:S02]  /*05b0*/  FCHK P0, R0, R27 ;  /* 0x0000001b00007302 */ /* 0x000e240000000000 */
[----:B------:R-:W-:-:S04]  /*05c0*/  FFMA R23, R24, R23, R24 ;  /* 0x0000001718177223 */ /* 0x000fc80000000018 */
[----:B-1----:R-:W-:Y:S01]  /*05d0*/  FFMA R2, R0, R23, RZ ;  /* 0x0000001700027223 */ /* 0x002fe200000000ff */
[----:B--2---:R-:W-:-:S03]  /*05e0*/  FADD R25, R22, -R25 ;  /* 0x8000001916197221 */ /* 0x004fc60000000000 */
[----:B------:R-:W-:Y:S01]  /*05f0*/  FFMA R3, R2, -R27, R0 ;  /* 0x8000001b02037223 */ /* 0x000fe20000000000 */
[----:B------:R-:W-:-:S03]  /*0600*/  FMUL R26, R25, R6 ;  /* 0x00000006191a7220 */ /* 0x000fc60000400000 */
[----:B------:R-:W-:Y:S01]  /*0610*/  FFMA R3, R23, R3, R2 ;  /* 0x0000000317037223 */ /* 0x000fe20000000002 */
[----:B0--3--:R-:W-:Y:S06]  /*0620*/  @!P0 BRA `(.L_x_26) ;  /* 0x0000000000148947 */ /* 0x009fec0003800000 */
[----:B------:R-:W0:Y:S01]  /*0630*/  LDCU UR4, c[0x0][0x3bc] ;  /* 0x00007780ff0477ac */ /* 0x000e220008000800 */
[----:B------:R-:W-:Y:S02]  /*0640*/  MOV R27, 0x670 ;  /* 0x00000670001b7802 */ /* 0x000fe40000000f00 */
[----:B0-----:R-:W-:-:S07]  /*0650*/  MOV R3, UR4 ;  /* 0x0000000400037c02 */ /* 0x001fce0008000f00 */
[----:B-----5:R-:W-:Y:S05]  /*0660*/  CALL.REL.NOINC `($__internal_1_$__cuda_sm3x_div_rn_noftz_f32_slowpath) ;  /* 0x0000000c00507944 */ /* 0x020fea0003c00000 */
[----:B------:R-:W-:-:S07]  /*0670*/  MOV R3, R0 ;  /* 0x0000000000037202 */ /* 0x000fce0000000f00 */
.L_x_26:
[----:B------:R-:W-:Y:S05]  /*0680*/  BSYNC.RECONVERGENT B0 ;  /* 0x0000000000007941 */ /* 0x000fea0003800200 */
.L_x_25:
[----:B------:R0:W-:Y:S01]  /*0690*/  STS [R11], R21 ;  /* 0x000000150b007388 */ /* 0x0001e20000000800 */
[----:B------:R-:W1:Y:S01]  /*06a0*/  LDC R25, c[0x0][0x3b8] ;  /* 0x0000ee00ff197b82 */ /* 0x000e620000000800 */
[C-C-:B------:R-:W-:Y:S01]  /*06b0*/  FADD R24, -R26.reuse, R3.reuse ;  /* 0x000000031a187221 */ /* 0x140fe20000000100 */
[----:B------:R-:W-:-:S03]  /*06c0*/  FADD R26, R26, R3 ;  /* 0x000000031a1a7221 */ /* 0x000fc60000000000 */
[----:B-----5:R-:W-:Y:S01]  /*06d0*/  @!P2 FFMA R23, -R28, R24, R21 ;  /* 0x000000181c17a223 */ /* 0x020fe20000000115 */
[----:B------:R-:W-:Y:S06]  /*06e0*/  @!P2 BRA `(.L_x_27) ;  /* 0x00000000000ca947 */ /* 0x000fec0003800000 */
[----:B------:R-:W-:Y:S01]  /*06f0*/  ISETP.NE.AND P0, PT, R10, UR22, PT ;  /* 0x000000160a007c0c */ /* 0x000fe2000bf05270 */
[----:B------:R-:W-:-:S12]  /*0700*/  IMAD.MOV.U32 R23, RZ, RZ, R21 ;  /* 0x000000ffff177224 */ /* 0x000fd800078e0015 */
[----:B------:R-:W-:-:S07]  /*0710*/  @!P0 FFMA R23, -R30, R26, R21 ;  /* 0x0000001a1e178223 */ /* 0x000fce0000000115 */
.L_x_27:
        /* <DEDUP_REMOVED lines=9> */
[----:B------:R-:W-:Y:S02]  /*07b0*/  ISETP.GT.AND P2, PT, R10, UR5, PT ;  /* 0x000000050a007c0c */ /* 0x000fe4000bf44270 */
[----:B0-----:R-:W-:-:S04]  /*07c0*/  MOV R21, UR4 ;  /* 0x0000000400157c02 */ /* 0x001fc80008000f00 */
        /* <DEDUP_REMOVED lines=10> */
[----:B------:R-:W-:Y:S05]  /*0870*/  CALL.REL.NOINC `($__internal_1_$__cuda_sm3x_div_rn_noftz_f32_slowpath) ;  /* 0x0000000800cc7944 */ /* 0x000fea0003c00000 */
.L_x_29:
        /* <DEDUP_REMOVED lines=8> */
[----:B-1----:R-:W-:-:S03]  /*0900*/  FMUL R21, R21, -0.29999995231628417969 ;  /* 0xbe99999815157820 */ /* 0x002fc60000400000 */
[----:B--2---:R-:W-:Y:S01]  /*0910*/  FFMA R2, -R26, R3, R25 ;  /* 0x000000031a027223 */ /* 0x004fe20000000119 */
[----:B------:R-:W-:-:S03]  /*0920*/  MOV R3, RZ ;  /* 0x000000ff00037202 */ /* 0x000fc60000000f00 */
[----:B------:R-:W-:Y:S01]  /*0930*/  FFMA R2, R2, R0, R21 ;  /* 0x0000000002027223 */ /* 0x000fe20000000015 */
[----:B------:R-:W-:-:S04]  /*0940*/  HFMA2 R21, -RZ, RZ, 0, 0 ;  /* 0x00000000ff157431 */ /* 0x000fc800000001ff */
        /* <DEDUP_REMOVED lines=10> */
[----:B------:R-:W-:Y:S01]  /*09f0*/  FFMA R22, R22, R0, R21 ;  /* 0x0000000016167223 */ /* 0x000fe20000000015 */
[----:B------:R-:W-:-:S04]  /*0a00*/  IMAD.MOV.U32 R21, RZ, RZ, RZ ;  /* 0x000000ffff157224 */ /* 0x000fc800078e00ff */
        /* <DEDUP_REMOVED lines=10> */
[----:B------:R-:W-:Y:S01]  /*0ab0*/  FFMA R2, R2, R0, R21 ;  /* 0x0000000002027223 */ /* 0x000fe20000000015 */
[----:B------:R-:W-:-:S04]  /*0ac0*/  MOV R21, RZ ;  /* 0x000000ff00157202 */ /* 0x000fc80000000f00 */
        /* <DEDUP_REMOVED lines=34> */
[----:B------:R0:W-:Y:S01]  /*0cf0*/  STS [R11], R26 ;  /* 0x0000001a0b007388 */ /* 0x0001e20000000800 */
[----:B------:R-:W-:Y:S06]  /*0d00*/  BAR.SYNC.DEFER_BLOCKING 0x0 ;  /* 0x0000000000007b1d */ /* 0x000fec0000010000 */
[----:B------:R-:W-:Y:S05]  /*0d10*/  BRA `(.L_x_30) ;  /* 0x0000000400647947 */ /* 0x000fea0003800000 */
.L_x_28:
        /* <DEDUP_REMOVED lines=12> */
[----:B------:R-:W-:Y:S02]  /*0de0*/  HFMA2 R0, -RZ, RZ, 1.912109375, 1638 ;  /* 0x3fa66666ff007431 */ /* 0x000fe400000001ff */
[----:B------:R-:W-:Y:S01]  /*0df0*/  IMAD.MOV.U32 R3, RZ, RZ, R22 ;  /* 0x000000ffff037224 */ /* 0x000fe200078e0016 */
[----:B------:R-:W-:-:S07]  /*0e00*/  MOV R27, 0xe20 ;  /* 0x00000e20001b7802 */ /* 0x000fce0000000f00 */
[----:B------:R-:W-:Y:S05]  /*0e10*/  CALL.REL.NOINC `($__internal_1_$__cuda_sm3x_div_rn_noftz_f32_slowpath) ;  /* 0x0000000400647944 */ /* 0x000fea0003c00000 */
.L_x_32:
[----:B------:R-:W-:Y:S05]  /*0e20*/  BSYNC.RECONVERGENT B0 ;  /* 0x0000000000007941 */ /* 0x000fea0003800200 */
.L_x_31:
[----:B------:R-:W-:Y:S02]  /*0e30*/  ISETP.GE.AND P0, PT, R10, 0x1, PT ;  /* 0x000000010a00780c */ /* 0x000fe40003f06270 */
[----:B------:R-:W-:Y:S01]  /*0e40*/  CS2R R2, SRZ ;  /* 0x0000000000027805 */ /* 0x000fe2000001ff00 */
[----:B------:R-:W0:Y:S01]  /*0e50*/  LDS R21, [R11] ;  /* 0x000000000b157984 */ /* 0x000e220000000800 */
[----:B------:R-:W-:Y:S05]  /*0e60*/  WARPSYNC.ALL ;  /* 0x0000000000007948 */ /* 0x000fea0003800000 */
[----:B------:R-:W-:Y:S04]  /*0e70*/  @!P2 LDS R3, [R11+0x4] ;  /* 0x000004000b03a984 */ /* 0x000fe80000000800 */
[----:B------:R-:W1:Y:S01]  /*0e80*/  @P0 LDS R2, [R11+-0x4] ;  /* 0xfffffc000b020984 */ /* 0x000e620000000800 */
[----:B0-----:R-:W-:Y:S01]  /*0e90*/  FMUL R21, R21, -0.29999995231628417969 ;  /* 0xbe99999815157820 */ /* 0x001fe20000400000 */
[----:B-1----:R-:W-:-:S04]  /*0ea0*/  FFMA R25, -R24, R2, R23 ;  /* 0x0000000218197223 */ /* 0x002fc80000000117 */
[----:B------:R-:W-:-:S04]  /*0eb0*/  FFMA R2, -R26, R3, R25 ;  /* 0x000000031a027223 */ /* 0x000fc80000000119 */
[----:B------:R-:W-:Y:S01]  /*0ec0*/  FFMA R2, R2, R0, R21 ;  /* 0x0000000002027223 */ /* 0x000fe20000000015 */
[----:B------:R-:W-:-:S04]  /*0ed0*/  MOV R21, RZ ;  /* 0x000000ff00157202 */ /* 0x000fc80000000f00 */
        /* <DEDUP_REMOVED lines=59> */
[----:B------:R-:W-:Y:S08]  /*1290*/  BAR.SYNC.DEFER_BLOCKING 0x0 ;  /* 0x0000000000007b1d */ /* 0x000ff00000010000 */
[----:B------:R-:W-:Y:S06]  /*12a0*/  BAR.SYNC.DEFER_BLOCKING 0x0 ;  /* 0x0000000000007b1d */ /* 0x000fec0000010000 */
.L_x_30:
[----:B------:R-:W2:Y:S01]  /*12b0*/  LDS R3, [R11] ;  /* 0x000000000b037984 */ /* 0x000ea20000000800 */
[----:B------:R-:W-:Y:S02]  /*12c0*/  IADD3 R12, PT, PT, R12, 0x1, RZ ;  /* 0x000000010c0c7810 */ /* 0x000fe40007ffe0ff */
[----:B------:R-:W-:Y:S02]  /*12d0*/  IADD3 R14, P3, PT, R14, 0x4, RZ ;  /* 0x000000040e0e7810 */ /* 0x000fe40007f7e0ff */
[----:B------:R-:W-:Y:S02]  /*12e0*/  ISETP.NE.AND P0, PT, R12, -0x1, PT ;  /* 0xffffffff0c00780c */ /* 0x000fe40003f05270 */
[----:B------:R-:W-:Y:S01]  /*12f0*/  IADD3 R8, P1, PT, R8, UR24, RZ ;  /* 0x0000001808087c10 */ /* 0x000fe2000ff3e0ff */
        /* <DEDUP_REMOVED lines=11> */
        .weak           $__internal_1_$__cuda_sm3x_div_rn_noftz_f32_slowpath
        .type           $__internal_1_$__cuda_sm3x_div_rn_noftz_f32_slowpath,@function
        .size           $__internal_1_$__cuda_sm3x_div_rn_noftz_f32_slowpath,(.L_x_116 - $__internal_1_$__cuda_sm3x_div_rn_noftz_f32_slowpath)
$__internal_1_$__cuda_sm3x_div_rn_noftz_f32_slowpath:
[----:B------:R-:W-:Y:S01]  /*13b0*/  SHF.R.U32.HI R25, RZ, 0x17, R3 ;  /* 0x00000017ff197819 */ /* 0x000fe20000011603 */
[----:B------:R-:W-:Y:S01]  /*13c0*/  BSSY.RECONVERGENT B1, `(.L_x_34) ;  /* 0x0000063000017945 */ /* 0x000fe20003800200 */
[----:B------:R-:W-:Y:S02]  /*13d0*/  SHF.R.U32.HI R32, RZ, 0x17, R0 ;  /* 0x00000017ff207819 */ /* 0x000fe40000011600 */
[----:B------:R-:W-:Y:S02]  /*13e0*/  LOP3.LUT R25, R25, 0xff, RZ, 0xc0, !PT ;  /* 0x000000ff19197812 */ /* 0x000fe400078ec0ff */
[----:B------:R-:W-:-:S03]  /*13f0*/  LOP3.LUT R32, R32, 0xff, RZ, 0xc0, !PT ;  /* 0x000000ff20207812 */ /* 0x000fc600078ec0ff */
[----:B------:R-:W-:Y:S01]  /*1400*/  VIADD R29, R25, 0xffffffff ;  /* 0xffffffff191d7836 */ /* 0x000fe20000000000 */
[----:B------:R-:W-:-:S04]  /*1410*/  IADD3 R2, PT, PT, R32, -0x1, RZ ;  /* 0xffffffff20027810 */ /* 0x000fc80007ffe0ff */
        /* <DEDUP_REMOVED lines=20> */
[----:B------:R-:W-:Y:S01]  /*1560*/  VIADD R2, R32, 0xffffffff ;  /* 0xffffffff20027836 */ /* 0x000fe20000000000 */
[----:B------:R-:W-:-:S04]  /*1570*/  ISETP.GE.AND P1, PT, R29, RZ, PT ;  /* 0x000000ff1d00720c */ /* 0x000fc80003f26270 */
[----:B------:R-:W-:-:S09]  /*1580*/  ISETP.GE.AND P0, PT, R2, RZ, PT ;  /* 0x000000ff0200720c */ /* 0x000fd20003f06270 */
[----:B------:R-:W-:-:S04]  /*1590*/  @!P1 FFMA R3, R3, 1.84467440737095516160e+19, RZ ;  /* 0x5f80000003039823 */ /* 0x000fc800000000ff */
[----:B------:R-:W-:Y:S01]  /*15a0*/  @P0 MOV R2, RZ ;  /* 0x000000ff00020202 */ /* 0x000fe20000000f00 */
[----:B------:R-:W-:Y:S01]  /*15b0*/  @!P0 FFMA R0, R0, 1.84467440737095516160e+19, RZ ;  /* 0x5f80000000008823 */ /* 0x000fe200000000ff */
[----:B------:R-:W-:-:S05]  /*15c0*/  @!P0 MOV R2, 0xffffffc0 ;  /* 0xffffffc000028802 */ /* 0x000fca0000000f00 */
[----:B------:R-:W-:-:S07]  /*15d0*/  @!P1 VIADD R2, R2, 0x40 ;  /* 0x0000004002029836 */ /* 0x000fce0000000000 */
.L_x_35:
[----:B------:R-:W-:Y:S01]  /*15e0*/  LEA R34, R25, 0xc0800000, 0x17 ;  /* 0xc080000019227811 */ /* 0x000fe200078eb8ff */
[----:B------:R-:W-:Y:S01]  /*15f0*/  BSSY.RECONVERGENT B2, `(.L_x_40) ;  /* 0x0000036000027945 */ /* 0x000fe20003800200 */
[----:B------:R-:W-:Y:S02]  /*1600*/  IADD3 R32, PT, PT, R32, -0x7f, RZ ;  /* 0xffffff8120207810 */ /* 0x000fe40007ffe0ff */
[----:B------:R-:W-:-:S03]  /*1610*/  IADD3 R31, PT, PT, -R34, R3, RZ ;  /* 0x00000003221f7210 */ /* 0x000fc60007ffe1ff */
[C---:B------:R-:W-:Y:S01]  /*1620*/  IMAD R0, R32.reuse, -0x800000, R0 ;  /* 0xff80000020007824 */ /* 0x040fe200078e0200 */
[----:B------:R0:W1:Y:S01]  /*1630*/  MUFU.RCP R34, R31 ;  /* 0x0000001f00227308 */ /* 0x0000620000001000 */
[----:B------:R-:W-:Y:S01]  /*1640*/  FADD.FTZ R29, -R31, -RZ ;  /* 0x800000ff1f1d7221 */ /* 0x000fe20000010100 */
[----:B0-----:R-:W-:-:S05]  /*1650*/  IADD3 R31, PT, PT, R32, 0x7f, -R25 ;  /* 0x0000007f201f7810 */ /* 0x001fca0007ffe819 */
[----:B------:R-:W-:Y:S02]  /*1660*/  IMAD.IADD R31, R31, 0x1, R2 ;  /* 0x000000011f1f7824 */ /* 0x000fe400078e0202 */
        /* <DEDUP_REMOVED lines=9> */
[----:B------:R-:W-:-:S04]  /*1700*/  IADD3 R25, PT, PT, R25, R31, RZ ;  /* 0x0000001f19197210 */ /* 0x000fc80007ffe0ff */
[----:B------:R-:W-:-:S04]  /*1710*/  IADD3 R2, PT, PT, R25, -0x1, RZ ;  /* 0xffffffff19027810 */ /* 0x000fc80007ffe0ff */
        /* <DEDUP_REMOVED lines=10> */
[C---:B------:R-:W-:Y:S01]  /*17c0*/  VIADD R32, R25.reuse, 0x20 ;  /* 0x0000002019207836 */ /* 0x040fe20000000000 */
[C---:B------:R-:W-:Y:S02]  /*17d0*/  ISETP.NE.AND P3, PT, R25.reuse, RZ, PT ;  /* 0x000000ff1900720c */ /* 0x040fe40003f65270 */
[----:B------:R-:W-:Y:S02]  /*17e0*/  ISETP.NE.AND P1, PT, R25, RZ, PT ;  /* 0x000000ff1900720c */ /* 0x000fe40003f25270 */
[----:B------:R-:W-:Y:S01]  /*17f0*/  LOP3.LUT R31, R2, 0x7fffff, RZ, 0xc0, !PT ;  /* 0x007fffff021f7812 */ /* 0x000fe200078ec0ff */
[CCC-:B------:R-:W-:Y:S01]  /*1800*/  FFMA.RP R2, R3.reuse, R29.reuse, R34.reuse ;  /* 0x0000001d03027223 */ /* 0x1c0fe20000008022 */
[----:B------:R-:W-:Y:S01]  /*1810*/  FFMA.RM R3, R3, R29, R34 ;  /* 0x0000001d03037223 */ /* 0x000fe20000004022 */
[----:B------:R-:W-:Y:S02]  /*1820*/  IADD3 R25, PT, PT, -R25, RZ, RZ ;  /* 0x000000ff19197210 */ /* 0x000fe40007ffe1ff */
[----:B------:R-:W-:-:S02]  /*1830*/  LOP3.LUT R31, R31, 0x800000, RZ, 0xfc, !PT ;  /* 0x008000001f1f7812 */ /* 0x000fc400078efcff */
[----:B------:R-:W-:Y:S02]  /*1840*/  FSETP.NEU.FTZ.AND P0, PT, R2, R3, PT ;  /* 0x000000030200720b */ /* 0x000fe40003f1d000 */
[----:B------:R-:W-:Y:S02]  /*1850*/  SHF.L.U32 R32, R31, R32, RZ ;  /* 0x000000201f207219 */ /* 0x000fe400000006ff */
[----:B------:R-:W-:Y:S02]  /*1860*/  SEL R2, R25, RZ, P3 ;  /* 0x000000ff19027207 */ /* 0x000fe40001800000 */
[----:B------:R-:W-:Y:S02]  /*1870*/  ISETP.NE.AND P1, PT, R32, RZ, P1 ;  /* 0x000000ff2000720c */ /* 0x000fe40000f25270 */
[----:B------:R-:W-:Y:S02]  /*1880*/  SHF.R.U32.HI R2, RZ, R2, R31 ;  /* 0x00000002ff027219 */ /* 0x000fe4000001161f */
[----:B------:R-:W-:-:S02]  /*1890*/  PLOP3.LUT P0, PT, P0, P1, PT, 0xf8, 0x8f ;  /* 0x00000000008f781c */ /* 0x000fc40000703f70 */
[----:B------:R-:W-:Y:S02]  /*18a0*/  SHF.R.U32.HI R32, RZ, 0x1, R2 ;  /* 0x00000001ff207819 */ /* 0x000fe40000011602 */
[----:B------:R-:W-:-:S04]  /*18b0*/  SEL R3, RZ, 0x1, !P0 ;  /* 0x00000001ff037807 */ /* 0x000fc80004000000 */
[----:B------:R-:W-:-:S04]  /*18c0*/  LOP3.LUT R3, R3, 0x1, R32, 0xf8, !PT ;  /* 0x0000000103037812 */ /* 0x000fc800078ef820 */
[----:B------:R-:W-:-:S04]  /*18d0*/  LOP3.LUT R3, R3, R2, RZ, 0xc0, !PT ;  /* 0x0000000203037212 */ /* 0x000fc800078ec0ff */
[----:B------:R-:W-:-:S04]  /*18e0*/  IADD3 R3, PT, PT, R32, R3, RZ ;  /* 0x0000000320037210 */ /* 0x000fc80007ffe0ff */
[----:B------:R-:W-:Y:S01]  /*18f0*/  LOP3.LUT R0, R3, R0, RZ, 0xfc, !PT ;  /* 0x0000000003007212 */ /* 0x000fe200078efcff */
[----:B------:R-:W-:Y:S06]  /*1900*/  BRA `(.L_x_43) ;  /* 0x0000000000107947 */ /* 0x000fec0003800000 */
.L_x_42:
[----:B------:R-:W-:-:S04]  /*1910*/  LOP3.LUT R0, R0, 0x80000000, RZ, 0xc0, !PT ;  /* 0x8000000000007812 */ /* 0x000fc800078ec0ff */
[----:B------:R-:W-:Y:S01]  /*1920*/  LOP3.LUT R0, R0, 0x7f800000, RZ, 0xfc, !PT ;  /* 0x7f80000000007812 */ /* 0x000fe200078efcff */
[----:B------:R-:W-:Y:S06]  /*1930*/  BRA `(.L_x_43) ;  /* 0x0000000000047947 */ /* 0x000fec0003800000 */
.L_x_41:
[----:B------:R-:W-:-:S07]  /*1940*/  IMAD R0, R31, 0x800000, R0 ;  /* 0x008000001f007824 */ /* 0x000fce00078e0200 */
.L_x_43:
[----:B------:R-:W-:Y:S05]  /*1950*/  BSYNC.RECONVERGENT B2 ;  /* 0x0000000000027941 */ /* 0x000fea0003800200 */
.L_x_40:
[----:B------:R-:W-:Y:S05]  /*1960*/  BRA `(.L_x_44) ;  /* 0x0000000000207947 */ /* 0x000fea0003800000 */
.L_x_39:
[----:B------:R-:W-:-:S04]  /*1970*/  LOP3.LUT R0, R3, 0x80000000, R0, 0x48, !PT ;  /* 0x8000000003007812 */ /* 0x000fc800078e4800 */
[----:B------:R-:W-:Y:S01]  /*1980*/  LOP3.LUT R0, R0, 0x7f800000, RZ, 0xfc, !PT ;  /* 0x7f80000000007812 */ /* 0x000fe200078efcff */
[----:B------:R-:W-:Y:S06]  /*1990*/  BRA `(.L_x_44) ;  /* 0x0000000000147947 */ /* 0x000fec0003800000 */
.L_x_38:
[----:B------:R-:W-:Y:S01]  /*19a0*/  LOP3.LUT R0, R3, 0x80000000, R0, 0x48, !PT ;  /* 0x8000000003007812 */ /* 0x000fe200078e4800 */
[----:B------:R-:W-:Y:S06]  /*19b0*/  BRA `(.L_x_44) ;  /* 0x00000000000c7947 */ /* 0x000fec0003800000 */
.L_x_37:
[----:B------:R-:W0:Y:S01]  /*19c0*/  MUFU.RSQ R0, -QNAN ;  /* 0xffc0000000007908 */ /* 0x000e220000001400 */
[----:B------:R-:W-:Y:S05]  /*19d0*/  BRA `(.L_x_44) ;  /* 0x0000000000047947 */ /* 0x000fea0003800000 */
.L_x_36:
[----:B------:R-:W-:-:S07]  /*19e0*/  FADD.FTZ R0, R0, R3 ;  /* 0x0000000300007221 */ /* 0x000fce0000010000 */
.L_x_44:
[----:B------:R-:W-:Y:S05]  /*19f0*/  BSYNC.RECONVERGENT B1 ;  /* 0x0000000000017941 */ /* 0x000fea0003800200 */
.L_x_34:
[----:B------:R-:W-:Y:S01]  /*1a00*/  HFMA2 R3, -RZ, RZ, 0, 0 ;  /* 0x00000000ff037431 */ /* 0x000fe200000001ff */
[----:B------:R-:W-:-:S04]  /*1a10*/  MOV R2, R27 ;  /* 0x0000001b00027202 */ /* 0x000fc80000000f00 */
[----:B0-----:R-:W-:Y:S05]  /*1a20*/  RET.REL.NODEC R2 `(_Z23ImplicitKernel_EuropeanPfPKfS1_S1_S1_S1_S1_ffii) ;  /* 0xffffffe402747950 */ /* 0x001fea0003c3ffff */
.L_x_45:
        /* <DEDUP_REMOVED lines=13> */
.L_x_116:


//--------------------- .text._Z23ExplicitKernel_EuropeanPfPKfS1_S1_S1_ffS1_S1_ii --------------------------
	.section	.text._Z23ExplicitKernel_EuropeanPfPKfS1_S1_S1_ffS1_S1_ii,"ax",@progbits
	.align	128
        .global         _Z23ExplicitKernel_EuropeanPfPKfS1_S1_S1_ffS1_S1_ii
        .type           _Z23ExplicitKernel_EuropeanPfPKfS1_S1_S1_ffS1_S1_ii,@function
        .size           _Z23ExplicitKernel_EuropeanPfPKfS1_S1_S1_ffS1_S1_ii,(.L_x_117 - _Z23ExplicitKernel_EuropeanPfPKfS1_S1_S1_ffS1_S1_ii)
        .other          _Z23ExplicitKernel_EuropeanPfPKfS1_S1_S1_ffS1_S1_ii,@"STO_CUDA_ENTRY STV_DEFAULT"
_Z23ExplicitKernel_EuropeanPfPKfS1_S1_S1_ffS1_S1_ii:
.text._Z23ExplicitKernel_EuropeanPfPKfS1_S1_S1_ffS1_S1_ii:
[----:B------:R-:W-:Y:S01]  /*0000*/  LDC R1, c[0x0][0x37c] ;  /* 0x0000df00ff017b82 */ /* 0x000fe20000000800 */
[----:B------:R-:W0:Y:S07]  /*0010*/  S2R R10, SR_TID.X ;  /* 0x00000000000a7919 */ /* 0x000e2e0000002100 */
[----:B------:R-:W1:Y:S01]  /*0020*/  S2UR UR4, SR_CTAID.X ;  /* 0x00000000000479c3 */ /* 0x000e620000002500 */
[----:B------:R-:W1:Y:S01]  /*0030*/  LDCU UR5, c[0x0][0x360] ;  /* 0x00006c00ff0577ac */ /* 0x000e620008000800 */
[----:B------:R-:W2:Y:S01]  /*0040*/  LDCU UR6, c[0x0][0x3c0] ;  /* 0x00007800ff0677ac */ /* 0x000ea20008000800 */
[----:B-1----:R-:W-:-:S06]  /*0050*/  UIMAD UR5, UR5, UR4, URZ ;  /* 0x00000004050572a4 */ /* 0x002fcc000f8e02ff */
[----:B0-----:R-:W-:-:S04]  /*0060*/  IADD3 R4, PT, PT, R10, UR5, RZ ;  /* 0x000000050a047c10 */ /* 0x001fc8000fffe0ff */
[----:B--2---:R-:W-:-:S13]  /*0070*/  ISETP.GE.AND P0, PT, R4, UR6, PT ;  /* 0x0000000604007c0c */ /* 0x004fda000bf06270 */
[----:B------:R-:W-:Y:S05]  /*0080*/  @P0 EXIT ;  /* 0x000000000000094d */ /* 0x000fea0003800000 */
[----:B------:R-:W0:Y:S02]  /*0090*/  LDC R0, c[0x0][0x3c4] ;  /* 0x0000f100ff007b82 */ /* 0x000e240000000800 */
[----:B0-----:R-:W-:-:S13]  /*00a0*/  ISETP.GE.AND P0, PT, R0, 0x2, PT ;  /* 0x000000020000780c */ /* 0x001fda0003f06270 */
[----:B------:R-:W-:Y:S05]  /*00b0*/  @!P0 EXIT ;  /* 0x000000000000894d */ /* 0x000fea0003800000 */
[----:B------:R-:W0:Y:S01]  /*00c0*/  LDC.64 R2, c[0x0][0x388] ;  /* 0x0000e200ff027b82 */ /* 0x000e220000000a00 */
[----:B------:R-:W1:Y:S07]  /*00d0*/  LDCU.64 UR30, c[0x0][0x358] ;  /* 0x00006b00ff1e77ac */ /* 0x000e6e0008000a00 */
[----:B------:R-:W2:Y:S01]  /*00e0*/  LDC.64 R8, c[0x0][0x3a8] ;  /* 0x0000ea00ff087b82 */ /* 0x000ea20000000a00 */
[----:B0-----:R-:W-:-:S05]  /*00f0*/  IMAD.WIDE R2, R4, 0x4, R2 ;  /* 0x0000000404027825 */ /* 0x001fca00078e0202 */
[----:B-1----:R2:W3:Y:S01]  /*0100*/  LDG.E.CONSTANT R5, desc[UR30][R2.64] ;  /* 0x0000001e02057981 */ /* 0x0024e2000c1e9900 */
[----:B------:R-:W0:Y:S01]  /*0110*/  LDCU.64 UR26, c[0x0][0x380] ;  /* 0x00007000ff1a77ac */ /* 0x000e220008000a00 */
[----:B------:R-:W-:Y:S01]  /*0120*/  BSSY.RECONVERGENT B0, `(.L_x_46) ;  /* 0x000000f000007945 */ /* 0x000fe20003800200 */
[----:B------:R-:W-:-:S04]  /*0130*/  IMAD.WIDE R12, R4, 0x4, RZ ;  /* 0x00000004040c7825 */ /* 0x000fc800078e02ff */
[----:B--2---:R-:W-:-:S04]  /*0140*/  FADD R3, R9, R9 ;  /* 0x0000000909037221 */ /* 0x004fc80000000000 */
[----:B------:R-:W1:Y:S02]  /*0150*/  MUFU.RCP R6, R3 ;  /* 0x0000000300067308 */ /* 0x000e640000001000 */
[----:B-1----:R-:W-:-:S04]  /*0160*/  FFMA R7, -R3, R6, 1 ;  /* 0x3f80000003077423 */ /* 0x002fc80000000106 */
[----:B------:R-:W-:Y:S01]  /*0170*/  FFMA R7, R6, R7, R6 ;  /* 0x0000000706077223 */ /* 0x000fe20000000006 */
[----:B---3--:R-:W-:-:S04]  /*0180*/  FMUL R0, R5, R8 ;  /* 0x0000000805007220 */ /* 0x008fc80000400000 */
[----:B------:R-:W1:Y:S01]  /*0190*/  FCHK P0, R0, R3 ;  /* 0x0000000300007302 */ /* 0x000e620000000000 */
[----:B------:R-:W-:-:S04]  /*01a0*/  FFMA R6, R0, R7, RZ ;  /* 0x0000000700067223 */ /* 0x000fc800000000ff */
[----:B------:R-:W-:-:S04]  /*01b0*/  FFMA R8, -R3, R6, R0 ;  /* 0x0000000603087223 */ /* 0x000fc80000000100 */
[----:B------:R-:W-:Y:S01]  /*01c0*/  FFMA R6, R7, R8, R6 ;  /* 0x0000000807067223 */ /* 0x000fe20000000006 */
[----:B01----:R-:W-:Y:S06]  /*01d0*/  @!P0 BRA `(.L_x_47) ;  /* 0x00000000000c8947 */ /* 0x003fec0003800000 */
[----:B------:R-:W-:-:S07]  /*01e0*/  MOV R2, 0x200 ;  /* 0x0000020000027802 */ /* 0x000fce0000000f00 */
[----:B------:R-:W-:Y:S05]  /*01f0*/  CALL.REL.NOINC `($__internal_2_$__cuda_sm3x_div_rn_noftz_f32_slowpath) ;  /* 0x0000000c00b47944 */ /* 0x000fea0003c00000 */
[----:B------:R-:W-:-:S07]  /*0200*/  IMAD.MOV.U32 R6, RZ, RZ, R0 ;  /* 0x000000ffff067224 */ /* 0x000fce00078e0000 */
.L_x_47:
[----:B------:R-:W-:Y:S05]  /*0210*/  BSYNC.RECONVERGENT B0 ;  /* 0x0000000000007941 */ /* 0x000fea0003800200 */
.L_x_46:
[----:B------:R-:W0:Y:S01]  /*0220*/  LDCU.64 UR24, c[0x0][0x3c0] ;  /* 0x00007800ff1877ac */ /* 0x000e220008000a00 */
[----:B------:R-:W-:Y:S01]  /*0230*/  UMOV UR12, 0x1 ;  /* 0x00000001000c7882 */ /* 0x000fe20000000000 */
[----:B0-----:R-:W-:Y:S02]  /*0240*/  UISETP.NE.AND UP0, UPT, UR25, 0x2, UPT ;  /* 0x000000021900788c */ /* 0x001fe4000bf05270 */
[----:B------:R-:W-:Y:S02]  /*0250*/  UIADD3 UR28, UPT, UPT, UR24, -0x1, URZ ;  /* 0xffffffff181c7890 */ /* 0x000fe4000fffe0ff */
[----:B------:R-:W-:-:S05]  /*0260*/  UIADD3 UR29, UPT, UPT, UR25, -0x1, URZ ;  /* 0xffffffff191d7890 */ /* 0x000fca000fffe0ff */
[----:B------:R-:W-:Y:S07]  /*0270*/  BRA.U !UP0, `(.L_x_48) ;  /* 0x0000000908647547 */ /* 0x000fee000b800000 */
[----:B------:R-:W0:Y:S01]  /*0280*/  LDC.64 R2, c[0x0][0x380] ;  /* 0x0000e000ff027b82 */ /* 0x000e220000000a00 */
[----:B------:R-:W1:Y:S01]  /*0290*/  LDCU.128 UR16, c[0x0][0x3b0] ;  /* 0x00007600ff1077ac */ /* 0x000e620008000c00 */
[----:B------:R-:W2:Y:S06]  /*02a0*/  LDCU.128 UR20, c[0x0][0x390] ;  /* 0x00007200ff1477ac */ /* 0x000eac0008000c00 */
[----:B------:R-:W3:Y:S01]  /*02b0*/  LDC R8, c[0x0][0x3c0] ;  /* 0x0000f000ff087b82 */ /* 0x000ee20000000800 */
[----:B------:R-:W-:Y:S01]  /*02c0*/  ULOP3.LUT UR4, UR29, 0xfffffffe, URZ, 0xc0, !UPT ;  /* 0xfffffffe1d047892 */ /* 0x000fe2000f8ec0ff */
[----:B------:R-:W4:Y:S06]  /*02d0*/  LDCU UR15, c[0x0][0x3c0] ;  /* 0x00007800ff0f77ac */ /* 0x000f2c0008000800 */
[----:B------:R-:W3:Y:S01]  /*02e0*/  LDC R9, c[0x0][0x3ac] ;  /* 0x0000eb00ff097b82 */ /* 0x000ee20000000800 */
[----:B-1----:R-:W-:-:S02]  /*02f0*/  UIADD3 UR13, UP0, UPT, UR18, 0x8, URZ ;  /* 0x00000008120d7890 */ /* 0x002fc4000ff1e0ff */
[----:B------:R-:W-:Y:S02]  /*0300*/  UIADD3 UR11, UP1, UPT, UR16, 0x8, URZ ;  /* 0x00000008100b7890 */ /* 0x000fe4000ff3e0ff */
[----:B------:R-:W-:Y:S01]  /*0310*/  UIADD3.X UR14, UPT, UPT, URZ, UR19, URZ, UP0, !UPT ;  /* 0x00000013ff0e7290 */ /* 0x000fe200087fe4ff */
[----:B0-----:R-:W-:Y:S01]  /*0320*/  IMAD.WIDE R2, R4, 0x4, R2 ;  /* 0x0000000404027825 */ /* 0x001fe200078e0202 */
[----:B------:R-:W-:Y:S02]  /*0330*/  UIADD3.X UR12, UPT, UPT, URZ, UR17, URZ, UP1, !UPT ;  /* 0x00000011ff0c7290 */ /* 0x000fe40008ffe4ff */
[----:B--2---:R-:W-:Y:S02]  /*0340*/  UIADD3 UR9, UP0, UPT, UR22, 0x8, URZ ;  /* 0x0000000816097890 */ /* 0x004fe4000ff1e0ff */
[----:B------:R-:W-:Y:S01]  /*0350*/  UIADD3 UR7, UP1, UPT, UR20, 0x8, URZ ;  /* 0x0000000814077890 */ /* 0x000fe2000ff3e0ff */
[----:B------:R0:W5:Y:S01]  /*0360*/  LDG.E R7, desc[UR30][R2.64] ;  /* 0x0000001e02077981 */ /* 0x000162000c1e1900 */
[----:B------:R-:W-:Y:S01]  /*0370*/  UIADD3.X UR10, UPT, UPT, URZ, UR23, URZ, UP0, !UPT ;  /* 0x00000017ff0a7290 */ /* 0x000fe200087fe4ff */
[----:B------:R-:W-:Y:S01]  /*0380*/  IMAD.U32 R18, RZ, RZ, UR13 ;  /* 0x0000000dff127e24 */ /* 0x000fe2000f8e00ff */
[----:B------:R-:W-:Y:S01]  /*0390*/  UIADD3.X UR8, UPT, UPT, URZ, UR21, URZ, UP1, !UPT ;  /* 0x00000015ff087290 */ /* 0x000fe20008ffe4ff */
[----:B------:R-:W-:Y:S01]  /*03a0*/  MOV R20, UR11 ;  /* 0x0000000b00147c02 */ /* 0x000fe20008000f00 */
[----:B------:R-:W-:Y:S01]  /*03b0*/  IMAD.U32 R14, RZ, RZ, UR9 ;  /* 0x00000009ff0e7e24 */ /* 0x000fe2000f8e00ff */
[----:B------:R-:W-:Y:S01]  /*03c0*/  MOV R16, UR7 ;  /* 0x0000000700107c02 */ /* 0x000fe20008000f00 */
[----:B------:R-:W-:Y:S01]  /*03d0*/  IMAD.U32 R19, RZ, RZ, UR14 ;  /* 0x0000000eff137e24 */ /* 0x000fe2000f8e00ff */
[----:B------:R-:W-:Y:S01]  /*03e0*/  MOV R21, UR12 ;  /* 0x0000000c00157c02 */ /* 0x000fe20008000f00 */
[----:B------:R-:W-:Y:S01]  /*03f0*/  IMAD.U32 R15, RZ, RZ, UR10 ;  /* 0x0000000aff0f7e24 */ /* 0x000fe2000f8e00ff */
[----:B0-----:R-:W-:Y:S01]  /*0400*/  MOV R3, UR5 ;  /* 0x0000000500037c02 */ /* 0x001fe20008000f00 */
[----:B------:R-:W-:Y:S01]  /*0410*/  UIADD3 UR6, UPT, UPT, -UR4, URZ, URZ ;  /* 0x000000ff04067290 */ /* 0x000fe2000fffe1ff */
[----:B------:R-:W-:-:S02]  /*0420*/  MOV R17, UR8 ;  /* 0x0000000800117c02 */ /* 0x000fc40008000f00 */
[----:B------:R-:W-:Y:S01]  /*0430*/  IADD3 R10, PT, PT, R3, UR24, R10 ;  /* 0x00000018030a7c10 */ /* 0x000fe2000fffe00a */
[----:B---34-:R-:W-:-:S08]  /*0440*/  UMOV UR4, URZ ;  /* 0x000000ff00047c82 */ /* 0x018fd00008000000 */
.L_x_59:
[----:B------:R-:W0:Y:S01]  /*0450*/  LDC.64 R22, c[0x0][0x3a0] ;  /* 0x0000e800ff167b82 */ /* 0x000e220000000a00 */
[----:B------:R-:W2:Y:S04]  /*0460*/  LDG.E.CONSTANT R29, desc[UR30][R16.64+-0x4] ;  /* 0xfffffc1e101d7981 */ /* 0x000ea8000c1e9900 */
[----:B------:R-:W2:Y:S04]  /*0470*/  LDG.E.CONSTANT R2, desc[UR30][R14.64+-0x4] ;  /* 0xfffffc1e0e027981 */ /* 0x000ea8000c1e9900 */
[----:B-----5:R1:W5:Y:S01]  /*0480*/  LDG.E.CONSTANT R11, desc[UR30][R18.64+-0x4] ;  /* 0xfffffc1e120b7981 */ /* 0x020362000c1e9900 */
[----:B0-----:R-:W-:-:S05]  /*0490*/  IMAD.WIDE R22, R10, 0x4, R22 ;  /* 0x000000040a167825 */ /* 0x001fca00078e0216 */
[----:B------:R-:W3:Y:S01]  /*04a0*/  LDG.E.CONSTANT R3, desc[UR30][R22.64] ;  /* 0x0000001e16037981 */ /* 0x000ee2000c1e9900 */
[----:B------:R-:W0:Y:S01]  /*04b0*/  MUFU.RCP R24, R9 ;  /* 0x0000000900187308 */ /* 0x000e220000001000 */
[----:B------:R-:W-:Y:S01]  /*04c0*/  BSSY.RECONVERGENT B0, `(.L_x_49) ;  /* 0x0000013000007945 */ /* 0x000fe20003800200 */
[----:B0-----:R-:W-:-:S04]  /*04d0*/  FFMA R25, R24, -R9, 1 ;  /* 0x3f80000018197423 */ /* 0x001fc80000000809 */
[----:B------:R-:W-:Y:S01]  /*04e0*/  FFMA R25, R24, R25, R24 ;  /* 0x0000001918197223 */ /* 0x000fe20000000018 */
[----:B------:R-:W-:Y:S01]  /*04f0*/  ISETP.NE.AND P2, PT, R4, RZ, PT ;  /* 0x000000ff0400720c */ /* 0x000fe20003f45270 */
[----:B---3--:R-:W-:-:S04]  /*0500*/  FMUL R0, R3, R6 ;  /* 0x0000000603007220 */ /* 0x008fc80000400000 */
[----:B------:R-:W-:-:S04]  /*0510*/  FMUL R0, R3, R0 ;  /* 0x0000000003007220 */ /* 0x000fc80000400000 */
[----:B------:R-:W-:-:S04]  /*0520*/  FMUL R0, R5, R0 ;  /* 0x0000000005007220 */ /* 0x000fc80000400000 */
[----:B------:R-:W0:Y:S01]  /*0530*/  FCHK P0, R0, R9 ;  /* 0x0000000900007302 */ /* 0x000e220000000000 */
[----:B------:R-:W-:Y:S01]  /*0540*/  FFMA R24, R0, R25, RZ ;  /* 0x0000001900187223 */ /* 0x000fe200000000ff */
[----:B--2---:R-:W-:-:S03]  /*0550*/  FADD R31, R29, -R2 ;  /* 0x800000021d1f7221 */ /* 0x004fc60000000000 */
[----:B------:R-:W-:Y:S01]  /*0560*/  FFMA R3, R24, -R9, R0 ;  /* 0x8000000918037223 */ /* 0x000fe20000000000 */
[----:B------:R-:W-:-:S03]  /*0570*/  FMUL R31, R31, R6 ;  /* 0x000000061f1f7220 */ /* 0x000fc60000400000 */
[----:B------:R-:W-:Y:S01]  /*0580*/  FFMA R24, R25, R3, R24 ;  /* 0x0000000319187223 */ /* 0x000fe20000000018 */
[----:B01----:R-:W-:Y:S06]  /*0590*/  @!P0 BRA `(.L_x_50) ;  /* 0x0000000000148947 */ /* 0x003fec0003800000 */
[----:B------:R-:W0:Y:S01]  /*05a0*/  LDCU UR7, c[0x0][0x3ac] ;  /* 0x00007580ff0777ac */ /* 0x000e220008000800 */
[----:B------:R-:W-:Y:S01]  /*05b0*/  MOV R2, 0x5e0 ;  /* 0x000005e000027802 */ /* 0x000fe20000000f00 */
[----:B0-----:R-:W-:-:S07]  /*05c0*/  IMAD.U32 R3, RZ, RZ, UR7 ;  /* 0x00000007ff037e24 */ /* 0x001fce000f8e00ff */
[----:B-----5:R-:W-:Y:S05]  /*05d0*/  CALL.REL.NOINC `($__internal_2_$__cuda_sm3x_div_rn_noftz_f32_slowpath) ;  /* 0x0000000800bc7944 */ /* 0x020fea0003c00000 */
[----:B------:R-:W-:-:S07]  /*05e0*/  MOV R24, R0 ;  /* 0x0000000000187202 */ /* 0x000fce0000000f00 */
.L_x_50:
[----:B------:R-:W-:Y:S05]  /*05f0*/  BSYNC.RECONVERGENT B0 ;  /* 0x0000000000007941 */ /* 0x000fea0003800200 */
.L_x_49:
[----:B------:R-:W0:Y:S01]  /*0600*/  LDC R0, c[0x0][0x3a8] ;  /* 0x0000ea00ff007b82 */ /* 0x000e220000000800 */
[----:B------:R-:W-:Y:S01]  /*0610*/  BSSY.RECONVERGENT B0, `(.L_x_51) ;  /* 0x000000e000007945 */ /* 0x000fe20003800200 */
[----:B0-----:R-:W-:-:S04]  /*0620*/  FFMA R29, R29, R0, 1 ;  /* 0x3f8000001d1d7423 */ /* 0x001fc80000000000 */
[----:B------:R-:W-:Y:S01]  /*0630*/  FFMA R0, R24, 2, R29 ;  /* 0x4000000018007823 */ /* 0x000fe2000000001d */
[----:B------:R-:W-:Y:S06]  /*0640*/  @P2 BRA `(.L_x_52) ;  /* 0x0000000000142947 */ /* 0x000fec0003800000 */
[----:B------:R-:W-:Y:S01]  /*0650*/  IMAD.U32 R2, RZ, RZ, UR26 ;  /* 0x0000001aff027e24 */ /* 0x000fe2000f8e00ff */
[----:B------:R-:W-:Y:S01]  /*0660*/  MOV R3, UR27 ;  /* 0x0000001b00037c02 */ /* 0x000fe20008000f00 */
[----:B------:R1:W5:Y:S04]  /*0670*/  LDG.E.CONSTANT R27, desc[UR30][R20.64+-0x4] ;  /* 0xfffffc1e141b7981 */ /* 0x000368000c1e9900 */
[----:B-----5:R1:W5:Y:S01]  /*0680*/  LDG.E R11, desc[UR30][R2.64+0x4] ;  /* 0x0000041e020b7981 */ /* 0x020362000c1e1900 */
[----:B------:R-:W-:Y:S05]  /*0690*/  BRA `(.L_x_53) ;  /* 0x0000000000147947 */ /* 0x000fea0003800000 */
.L_x_52:
[----:B------:R-:W-:Y:S01]  /*06a0*/  ISETP.NE.AND P0, PT, R4, UR28, PT ;  /* 0x0000001c04007c0c */ /* 0x000fe2000bf05270 */
[----:B------:R-:W-:-:S04]  /*06b0*/  IMAD.MOV.U32 R3, RZ, RZ, 0x4 ;  /* 0x00000004ff037424 */ /* 0x000fc800078e00ff */
[----:B------:R-:W-:-:S05]  /*06c0*/  IMAD.WIDE R2, R4, R3, UR26 ;  /* 0x0000001a04027e25 */ /* 0x000fca000f8e0203 */
[----:B------:R0:W5:Y:S04]  /*06d0*/  LDG.E R27, desc[UR30][R2.64+-0x4] ;  /* 0xfffffc1e021b7981 */ /* 0x000168000c1e1900 */
[----:B-----5:R0:W5:Y:S02]  /*06e0*/  @P0 LDG.E R11, desc[UR30][R2.64+0x4] ;  /* 0x0000041e020b0981 */ /* 0x020164000c1e1900 */
.L_x_53:
[----:B------:R-:W-:Y:S05]  /*06f0*/  BSYNC.RECONVERGENT B0 ;  /* 0x0000000000007941 */ /* 0x000fea0003800200 */
.L_x_51:
[C---:B------:R-:W-:Y:S01]  /*0700*/  IMAD.WIDE R32, R8.reuse, 0x4, R22 ;  /* 0x0000000408207825 */ /* 0x040fe200078e0216 */
[----:B------:R-:W2:Y:S04]  /*0710*/  LDG.E.CONSTANT R30, desc[UR30][R16.64] ;  /* 0x0000001e101e7981 */ /* 0x000ea8000c1e9900 */
[----:B------:R-:W2:Y:S04]  /*0720*/  LDG.E.CONSTANT R25, desc[UR30][R14.64] ;  /* 0x0000001e0e197981 */ /* 0x000ea8000c1e9900 */
[----:B------:R-:W3:Y:S04]  /*0730*/  LDG.E.CONSTANT R33, desc[UR30][R32.64] ;  /* 0x0000001e20217981 */ /* 0x000ee8000c1e9900 */
[----:B------:R4:W5:Y:S01]  /*0740*/  LDG.E.CONSTANT R29, desc[UR30][R18.64] ;  /* 0x0000001e121d7981 */ /* 0x000962000c1e9900 */
[C---:B------:R-:W-:Y:S01]  /*0750*/  FADD R22, R31.reuse, -R24 ;  /* 0x800000181f167221 */ /* 0x040fe20000000000 */
[----:B01----:R-:W-:Y:S01]  /*0760*/  IMAD.WIDE R2, R8, 0x4, R12 ;  /* 0x0000000408027825 */ /* 0x003fe200078e020c */
[----:B------:R-:W0:Y:S03]  /*0770*/  MUFU.RCP R26, R9 ;  /* 0x00000009001a7308 */ /* 0x000e260000001000 */
[----:B------:R-:W-:Y:S01]  /*0780*/  FMUL R27, R22, R27 ;  /* 0x0000001b161b7220 */ /* 0x000fe20000400000 */
[----:B------:R-:W-:Y:S01]  /*0790*/  IADD3 R22, P0, PT, R2, UR26, RZ ;  /* 0x0000001a02167c10 */ /* 0x000fe2000ff1e0ff */
[----:B------:R-:W-:-:S02]  /*07a0*/  FADD R31, -R31, -R24 ;  /* 0x800000181f1f7221 */ /* 0x000fc40000000100 */
[----:B------:R-:W-:Y:S01]  /*07b0*/  FFMA R0, R0, R7, R27 ;  /* 0x0000000700007223 */ /* 0x000fe2000000001b */
[----:B------:R-:W-:-:S03]  /*07c0*/  IADD3.X R23, PT, PT, R3, UR27, RZ, P0, !PT ;  /* 0x0000001b03177c10 */ /* 0x000fc600087fe4ff */
[----:B-----5:R-:W-:Y:S01]  /*07d0*/  FFMA R11, R31, R11, R0 ;  /* 0x0000000b1f0b7223 */ /* 0x020fe20000000000 */
[----:B0-----:R-:W-:-:S04]  /*07e0*/  FFMA R3, R26, -R9, 1 ;  /* 0x3f8000001a037423 */ /* 0x001fc80000000809 */
[----:B------:R-:W-:Y:S01]  /*07f0*/  FFMA R0, R26, R3, R26 ;  /* 0x000000031a007223 */ /* 0x000fe2000000001a */
[----:B------:R4:W-:Y:S01]  /*0800*/  STG.E desc[UR30][R22.64], R11 ;  /* 0x0000000b16007986 */ /* 0x0009e2000c10191e */
[----:B------:R-:W-:Y:S01]  /*0810*/  BSSY.RECONVERGENT B0, `(.L_x_54) ;  /* 0x0000012000007945 */ /* 0x000fe20003800200 */
[----:B------:R-:W-:Y:S01]  /*0820*/  BAR.SYNC.DEFER_BLOCKING 0x0 ;  /* 0x0000000000007b1d */ /* 0x000fe20000010000 */
        /* <DEDUP_REMOVED lines=10> */
[----:B0---4-:R-:W-:Y:S06]  /*08d0*/  @!P0 BRA `(.L_x_55) ;  /* 0x0000000000148947 */ /* 0x011fec0003800000 */
[----:B------:R-:W0:Y:S01]  /*08e0*/  LDCU UR7, c[0x0][0x3ac] ;  /* 0x00007580ff0777ac */ /* 0x000e220008000800 */
[----:B------:R-:W-:Y:S02]  /*08f0*/  MOV R0, R24 ;  /* 0x0000001800007202 */ /* 0x000fe40000000f00 */
[----:B------:R-:W-:Y:S02]  /*0900*/  MOV R2, 0x930 ;  /* 0x0000093000027802 */ /* 0x000fe40000000f00 */
[----:B0-----:R-:W-:-:S07]  /*0910*/  MOV R3, UR7 ;  /* 0x0000000700037c02 */ /* 0x001fce0008000f00 */
[----:B------:R-:W-:Y:S05]  /*0920*/  CALL.REL.NOINC `($__internal_2_$__cuda_sm3x_div_rn_noftz_f32_slowpath) ;  /* 0x0000000400e87944 */ /* 0x000fea0003c00000 */
.L_x_55:
[----:B------:R-:W-:Y:S05]  /*0930*/  BSYNC.RECONVERGENT B0 ;  /* 0x0000000000007941 */ /* 0x000fea0003800200 */
.L_x_54:
[----:B------:R-:W0:Y:S01]  /*0940*/  LDC R3, c[0x0][0x3a8] ;  /* 0x0000ea00ff037b82 */ /* 0x000e220000000800 */
[----:B------:R-:W-:Y:S01]  /*0950*/  BSSY.RECONVERGENT B0, `(.L_x_56) ;  /* 0x000000f000007945 */ /* 0x000fe20003800200 */
[----:B0-----:R-:W-:-:S04]  /*0960*/  FFMA R3, R30, R3, 1 ;  /* 0x3f8000001e037423 */ /* 0x001fc80000000003 */
[----:B------:R-:W-:Y:S01]  /*0970*/  FFMA R25, R0, 2, R3 ;  /* 0x4000000000197823 */ /* 0x000fe20000000003 */
[----:B------:R-:W-:Y:S06]  /*0980*/  @!P2 BRA `(.L_x_57) ;  /* 0x000000000018a947 */ /* 0x000fec0003800000 */
[----:B------:R-:W-:Y:S01]  /*0990*/  ISETP.NE.AND P0, PT, R4, UR28, PT ;  /* 0x0000001c04007c0c */ /* 0x000fe2000bf05270 */
[----:B------:R-:W2:-:S12]  /*09a0*/  LDG.E R2, desc[UR30][R22.64+-0x4] ;  /* 0xfffffc1e16027981 */ /* 0x000e98000c1e1900 */
[----:B------:R1:W5:Y:S01]  /*09b0*/  @P0 LDG.E R29, desc[UR30][R22.64+0x4] ;  /* 0x0000041e161d0981 */ /* 0x000362000c1e1900 */
[----:B--2---:R-:W-:Y:S01]  /*09c0*/  @P0 IMAD.MOV.U32 R24, RZ, RZ, R2 ;  /* 0x000000ffff180224 */ /* 0x004fe200078e0002 */
[----:B------:R-:W-:Y:S01]  /*09d0*/  @!P0 MOV R24, R2 ;  /* 0x0000000200188202 */ /* 0x000fe20000000f00 */
[----:B-1----:R-:W-:Y:S06]  /*09e0*/  BRA `(.L_x_58) ;  /* 0x0000000000147947 */ /* 0x002fec0003800000 */
.L_x_57:
[----:B------:R-:W-:Y:S01]  /*09f0*/  UIMAD.WIDE UR8, UR15, 0x4, UR26 ;  /* 0x000000040f0878a5 */ /* 0x000fe2000f8e021a */
[----:B------:R0:W5:Y:S05]  /*0a00*/  LDG.E.CONSTANT R24, desc[UR30][R20.64] ;  /* 0x0000001e14187981 */ /* 0x00016a000c1e9900 */
[----:B------:R-:W-:Y:S01]  /*0a10*/  MOV R2, UR8 ;  /* 0x0000000800027c02 */ /* 0x000fe20008000f00 */
[----:B------:R-:W-:-:S05]  /*0a20*/  IMAD.U32 R3, RZ, RZ, UR9 ;  /* 0x00000009ff037e24 */ /* 0x000fca000f8e00ff */
[----:B------:R0:W5:Y:S02]  /*0a30*/  LDG.E R29, desc[UR30][R2.64+0x4] ;  /* 0x0000041e021d7981 */ /* 0x000164000c1e1900 */
.L_x_58:
[----:B------:R-:W-:Y:S05]  /*0a40*/  BSYNC.RECONVERGENT B0 ;  /* 0x0000000000007941 */ /* 0x000fea0003800200 */
.L_x_56:
[----:B------:R-:W-:Y:S01]  /*0a50*/  UMOV UR24, UR15 ;  /* 0x0000000f00187c82 */ /* 0x000fe20008000000 */
[C-C-:B------:R-:W-:Y:S01]  /*0a60*/  FADD R23, R7.reuse, -R0.reuse ;  /* 0x8000000007177221 */ /* 0x140fe20000000000 */
[----:B0-----:R-:W-:Y:S01]  /*0a70*/  MOV R3, UR24 ;  /* 0x0000001800037c02 */ /* 0x001fe20008000f00 */
[----:B------:R-:W-:Y:S01]  /*0a80*/  FADD R7, -R7, -R0 ;  /* 0x8000000007077221 */ /* 0x000fe20000000100 */
[----:B------:R-:W-:Y:S01]  /*0a90*/  UIADD3 UR6, UPT, UPT, UR6, 0x2, URZ ;  /* 0x0000000206067890 */ /* 0x000fe2000fffe0ff */
[----:B-----5:R-:W-:Y:S01]  /*0aa0*/  FMUL R24, R23, R24 ;  /* 0x0000001817187220 */ /* 0x020fe20000400000 */
[----:B------:R-:W-:Y:S01]  /*0ab0*/  IADD3 R16, P2, PT, R16, 0x8, RZ ;  /* 0x0000000810107810 */ /* 0x000fe20007f5e0ff */
[----:B------:R-:W-:Y:S01]  /*0ac0*/  IMAD.WIDE R2, R3, 0x8, R12 ;  /* 0x0000000803027825 */ /* 0x000fe200078e020c */
[----:B------:R-:W-:-:S03]  /*0ad0*/  UISETP.NE.AND UP0, UPT, UR6, URZ, UPT ;  /* 0x000000ff0600728c */ /* 0x000fc6000bf05270 */
[----:B------:R-:W-:Y:S01]  /*0ae0*/  FFMA R24, R11, R25, R24 ;  /* 0x000000190b187223 */ /* 0x000fe20000000018 */
[----:B------:R-:W-:Y:S01]  /*0af0*/  IADD3 R14, P1, PT, R14, 0x8, RZ ;  /* 0x000000080e0e7810 */ /* 0x000fe20007f3e0ff */
[----:B------:R-:W-:Y:S01]  /*0b00*/  IMAD.X R17, RZ, RZ, R17, P2 ;  /* 0x000000ffff117224 */ /* 0x000fe200010e0611 */
[----:B------:R-:W-:Y:S01]  /*0b10*/  IADD3 R2, P0, PT, R2, UR26, RZ ;  /* 0x0000001a02027c10 */ /* 0x000fe2000ff1e0ff */
[----:B------:R-:W-:Y:S01]  /*0b20*/  FFMA R7, R7, R29, R24 ;  /* 0x0000001d07077223 */ /* 0x000fe20000000018 */
[----:B------:R-:W-:Y:S01]  /*0b30*/  IADD3.X R15, PT, PT, RZ, R15, RZ, P1, !PT ;  /* 0x0000000fff0f7210 */ /* 0x000fe20000ffe4ff */
[----:B------:R-:W-:Y:S01]  /*0b40*/  UIADD3 UR4, UPT, UPT, UR4, 0x2, URZ ;  /* 0x0000000204047890 */ /* 0x000fe2000fffe0ff */
[----:B------:R-:W-:Y:S01]  /*0b50*/  IADD3.X R3, PT, PT, R3, UR27, RZ, P0, !PT ;  /* 0x0000001b03037c10 */ /* 0x000fe200087fe4ff */
[----:B------:R-:W-:Y:S01]  /*0b60*/  UIMAD.WIDE UR26, UR24, 0x8, UR26 ;  /* 0x00000008181a78a5 */ /* 0x000fe2000f8e021a */
[----:B------:R-:W-:-:S03]  /*0b70*/  IADD3 R18, P0, PT, R18, 0x8, RZ ;  /* 0x0000000812127810 */ /* 0x000fc60007f1e0ff */
[----:B------:R0:W-:Y:S01]  /*0b80*/  STG.E desc[UR30][R2.64], R7 ;  /* 0x0000000702007986 */ /* 0x0001e2000c10191e */
[----:B------:R-:W-:Y:S01]  /*0b90*/  IADD3.X R19, PT, PT, RZ, R19, RZ, P0, !PT ;  /* 0x00000013ff137210 */ /* 0x000fe200007fe4ff */
[----:B------:R-:W-:Y:S01]  /*0ba0*/  BAR.SYNC.DEFER_BLOCKING 0x0 ;  /* 0x0000000000007b1d */ /* 0x000fe20000010000 */
[----:B------:R-:W-:-:S04]  /*0bb0*/  IADD3 R20, P0, PT, R20, 0x8, RZ ;  /* 0x0000000814147810 */ /* 0x000fc80007f1e0ff */
[----:B------:R-:W-:Y:S01]  /*0bc0*/  IADD3.X R21, PT, PT, RZ, R21, RZ, P0, !PT ;  /* 0x00000015ff157210 */ /* 0x000fe200007fe4ff */
[----:B0-----:R-:W-:-:S05]  /*0bd0*/  IMAD.U32 R3, RZ, RZ, UR24 ;  /* 0x00000018ff037e24 */ /* 0x001fca000f8e00ff */
[----:B------:R-:W-:Y:S01]  /*0be0*/  LEA R10, R3, R10, 0x1 ;  /* 0x0000000a030a7211 */ /* 0x000fe200078e08ff */
[----:B------:R-:W-:Y:S06]  /*0bf0*/  BRA.U UP0, `(.L_x_59) ;  /* 0xfffffff900147547 */ /* 0x000fec000b83ffff */
[----:B------:R-:W-:-:S12]  /*0c00*/  UIADD3 UR12, UPT, UPT, UR4, 0x1, URZ ;  /* 0x00000001040c7890 */ /* 0x000fd8000fffe0ff */
.L_x_48:
[----:B------:R-:W-:-:S04]  /*0c10*/  ULOP3.LUT UR4, UR29, 0x1, URZ, 0xc0, !UPT ;  /* 0x000000011d047892 */ /* 0x000fc8000f8ec0ff */
[----:B------:R-:W-:-:S06]  /*0c20*/  UISETP.NE.U32.AND UP0, UPT, UR4, 0x1, UPT ;  /* 0x000000010400788c */ /* 0x000fcc000bf05070 */
[----:B------:R-:W-:-:S13]  /*0c30*/  PLOP3.LUT P0, PT, PT, PT, UP0, 0x80, 0x8 ;  /* 0x000000000008781c */ /* 0x000fda0003f0f008 */
[----:B------:R-:W-:Y:S05]  /*0c40*/  @P0 EXIT ;  /* 0x000000000000094d */ /* 0x000fea0003800000 */
[----:B------:R-:W0:Y:S01]  /*0c50*/  LDC.64 R2, c[0x0][0x3a0] ;  /* 0x0000e800ff027b82 */ /* 0x000e220000000a00 */
[----:B------:R-:W-:Y:S01]  /*0c60*/  MOV R7, UR12 ;  /* 0x0000000c00077c02 */ /* 0x000fe20008000f00 */
[----:B------:R-:W1:Y:S04]  /*0c70*/  LDCU.128 UR4, c[0x0][0x390] ;  /* 0x00007200ff0477ac */ /* 0x000e680008000c00 */
[----:B------:R-:W-:Y:S01]  /*0c80*/  IMAD R7, R7, UR24, R4 ;  /* 0x0000001807077c24 */ /* 0x000fe2000f8e0204 */
[----:B------:R-:W2:Y:S01]  /*0c90*/  LDCU.128 UR8, c[0x0][0x3b0] ;  /* 0x00007600ff0877ac */ /* 0x000ea20008000c00 */
[----:B------:R-:W3:Y:S02]  /*0ca0*/  LDC R15, c[0x0][0x3ac] ;  /* 0x0000eb00ff0f7b82 */ /* 0x000ee40000000800 */
[----:B0-----:R-:W-:-:S06]  /*0cb0*/  IMAD.WIDE R2, R7, 0x4, R2 ;  /* 0x0000000407027825 */ /* 0x001fcc00078e0202 */
[----:B------:R3:W4:Y:S01]  /*0cc0*/  LDG.E.CONSTANT R3, desc[UR30][R2.64] ;  /* 0x0000001e02037981 */ /* 0x000722000c1e9900 */
[----:B-1----:R-:W-:Y:S02]  /*0cd0*/  UIMAD.WIDE.U32 UR6, UR12, 0x4, UR6 ;  /* 0x000000040c0678a5 */ /* 0x002fe4000f8e0006 */
[----:B------:R-:W-:-:S04]  /*0ce0*/  UIMAD.WIDE.U32 UR4, UR12, 0x4, UR4 ;  /* 0x000000040c0478a5 */ /* 0x000fc8000f8e0004 */
[----:B------:R-:W-:Y:S01]  /*0cf0*/  MOV R12, UR6 ;  /* 0x00000006000c7c02 */ /* 0x000fe20008000f00 */
[----:B------:R-:W-:Y:S01]  /*0d00*/  IMAD.U32 R13, RZ, RZ, UR7 ;  /* 0x00000007ff0d7e24 */ /* 0x000fe2000f8e00ff */
[----:B------:R-:W-:Y:S01]  /*0d10*/  MOV R11, UR5 ;  /* 0x00000005000b7c02 */ /* 0x000fe20008000f00 */
[----:B------:R-:W-:Y:S01]  /*0d20*/  IMAD.U32 R10, RZ, RZ, UR4 ;  /* 0x00000004ff0a7e24 */ /* 0x000fe2000f8e00ff */
[----:B--2---:R-:W-:Y:S02]  /*0d30*/  UIMAD.WIDE.U32 UR4, UR12, 0x4, UR10 ;  /* 0x000000040c0478a5 */ /* 0x004fe4000f8e000a */
[----:B------:R-:W2:Y:S04]  /*0d40*/  LDG.E.CONSTANT R12, desc[UR30][R12.64] ;  /* 0x0000001e0c0c7981 */ /* 0x000ea8000c1e9900 */
[----:B------:R-:W2:Y:S01]  /*0d50*/  LDG.E.CONSTANT R7, desc[UR30][R10.64] ;  /* 0x0000001e0a077981 */ /* 0x000ea2000c1e9900 */
[----:B------:R-:W-:-:S02]  /*0d60*/  MOV R8, UR4 ;  /* 0x0000000400087c02 */ /* 0x000fc40008000f00 */
[----:B------:R-:W-:-:S05]  /*0d70*/  MOV R9, UR5 ;  /* 0x0000000500097c02 */ /* 0x000fca0008000f00 */
[----:B------:R0:W5:Y:S01]  /*0d80*/  LDG.E.CONSTANT R8, desc[UR30][R8.64] ;  /* 0x0000001e08087981 */ /* 0x000162000c1e9900 */
[----:B---3--:R-:W1:Y:S01]  /*0d90*/  MUFU.RCP R2, R15 ;  /* 0x0000000f00027308 */ /* 0x008e620000001000 */
[----:B------:R-:W-:Y:S01]  /*0da0*/  UIMAD.WIDE.U32 UR8, UR12, 0x4, UR8 ;  /* 0x000000040c0878a5 */ /* 0x000fe2000f8e0008 */
[----:B------:R-:W-:Y:S01]  /*0db0*/  BSSY.RECONVERGENT B0, `(.L_x_60) ;  /* 0x0000014000007945 */ /* 0x000fe20003800200 */
[----:B------:R-:W-:Y:S01]  /*0dc0*/  ISETP.NE.AND P2, PT, R4, RZ, PT ;  /* 0x000000ff0400720c */ /* 0x000fe20003f45270 */
[----:B----4-:R-:W-:-:S04]  /*0dd0*/  FMUL R0, R3, R6 ;  /* 0x0000000603007220 */ /* 0x010fc80000400000 */
[----:B------:R-:W-:-:S04]  /*0de0*/  FMUL R0, R3, R0 ;  /* 0x0000000003007220 */ /* 0x000fc80000400000 */
[----:B------:R-:W-:Y:S01]  /*0df0*/  FMUL R14, R5, R0 ;  /* 0x00000000050e7220 */ /* 0x000fe20000400000 */
[----:B-1----:R-:W-:-:S03]  /*0e00*/  FFMA R3, R2, -R15, 1 ;  /* 0x3f80000002037423 */ /* 0x002fc6000000080f */
[----:B------:R-:W1:Y:S01]  /*0e10*/  FCHK P0, R14, R15 ;  /* 0x0000000f0e007302 */ /* 0x000e620000000000 */
[----:B------:R-:W-:-:S04]  /*0e20*/  FFMA R0, R2, R3, R2 ;  /* 0x0000000302007223 */ /* 0x000fc80000000002 */
[----:B------:R-:W-:Y:S01]  /*0e30*/  FFMA R5, R0, R14, RZ ;  /* 0x0000000e00057223 */ /* 0x000fe200000000ff */
[----:B--2---:R-:W-:-:S03]  /*0e40*/  FADD R3, R7, -R12 ;  /* 0x8000000c07037221 */ /* 0x004fc60000000000 */
[----:B------:R-:W-:Y:S01]  /*0e50*/  FFMA R2, R5, -R15, R14 ;  /* 0x8000000f05027223 */ /* 0x000fe2000000000e */
[----:B------:R-:W-:-:S03]  /*0e60*/  FMUL R6, R3, R6 ;  /* 0x0000000603067220 */ /* 0x000fc60000400000 */
[----:B------:R-:W-:Y:S01]  /*0e70*/  FFMA R11, R0, R2, R5 ;  /* 0x00000002000b7223 */ /* 0x000fe20000000005 */
[----:B01----:R-:W-:Y:S06]  /*0e80*/  @!P0 BRA `(.L_x_61) ;  /* 0x0000000000188947 */ /* 0x003fec0003800000 */
[----:B------:R-:W0:Y:S01]  /*0e90*/  LDCU UR4, c[0x0][0x3ac] ;  /* 0x00007580ff0477ac */ /* 0x000e220008000800 */
[----:B------:R-:W-:Y:S01]  /*0ea0*/  IMAD.MOV.U32 R0, RZ, RZ, R14 ;  /* 0x000000ffff007224 */ /* 0x000fe200078e000e */
[----:B------:R-:W-:Y:S02]  /*0eb0*/  MOV R2, 0xee0 ;  /* 0x00000ee000027802 */ /* 0x000fe40000000f00 */
[----:B0-----:R-:W-:-:S07]  /*0ec0*/  MOV R3, UR4 ;  /* 0x0000000400037c02 */ /* 0x001fce0008000f00 */
[----:B-----5:R-:W-:Y:S05]  /*0ed0*/  CALL.REL.NOINC `($__internal_2_$__cuda_sm3x_div_rn_noftz_f32_slowpath) ;  /* 0x00000000007c7944 */ /* 0x020fea0003c00000 */
[----:B------:R-:W-:-:S07]  /*0ee0*/  MOV R11, R0 ;  /* 0x00000000000b7202 */ /* 0x000fce0000000f00 */
.L_x_61:
[----:B------:R-:W-:Y:S05]  /*0ef0*/  BSYNC.RECONVERGENT B0 ;  /* 0x0000000000007941 */ /* 0x000fea0003800200 */
.L_x_60:
[----:B------:R-:W-:Y:S01]  /*0f00*/  IMAD.MOV.U32 R3, RZ, RZ, 0x4 ;  /* 0x00000004ff037424 */ /* 0x000fe200078e00ff */
[----:B------:R-:W0:Y:S03]  /*0f10*/  LDC R0, c[0x0][0x3a8] ;  /* 0x0000ea00ff007b82 */ /* 0x000e260000000800 */
[----:B------:R-:W-:-:S05]  /*0f20*/  IMAD.WIDE R2, R4, R3, UR26 ;  /* 0x0000001a04027e25 */ /* 0x000fca000f8e0203 */
[----:B------:R1:W5:Y:S01]  /*0f30*/  LDG.E R10, desc[UR30][R2.64] ;  /* 0x0000001e020a7981 */ /* 0x000362000c1e1900 */
[----:B------:R-:W-:Y:S01]  /*0f40*/  BSSY.RECONVERGENT B0, `(.L_x_62) ;  /* 0x000000e000007945 */ /* 0x000fe20003800200 */
[----:B0-----:R-:W-:-:S04]  /*0f50*/  FFMA R0, R7, R0, 1 ;  /* 0x3f80000007007423 */ /* 0x001fc80000000000 */
[----:B------:R-:W-:Y:S01]  /*0f60*/  FFMA R7, R11, 2, R0 ;  /* 0x400000000b077823 */ /* 0x000fe20000000000 */
[----:B-1----:R-:W-:Y:S06]  /*0f70*/  @!P2 BRA `(.L_x_63) ;  /* 0x000000000010a947 */ /* 0x002fec0003800000 */
[----:B------:R-:W-:Y:S01]  /*0f80*/  ISETP.NE.AND P0, PT, R4, UR28, PT ;  /* 0x0000001c04007c0c */ /* 0x000fe2000bf05270 */
[----:B------:R0:W5:-:S12]  /*0f90*/  LDG.E R0, desc[UR30][R2.64+-0x4] ;  /* 0xfffffc1e02007981 */ /* 0x000158000c1e1900 */
[----:B-----5:R0:W5:Y:S01]  /*0fa0*/  @P0 LDG.E R8, desc[UR30][R2.64+0x4] ;  /* 0x0000041e02080981 */ /* 0x020162000c1e1900 */
[----:B------:R-:W-:Y:S05]  /*0fb0*/  BRA `(.L_x_64) ;  /* 0x0000000000187947 */ /* 0x000fea0003800000 */
.L_x_63:
[----:B-----5:R-:W-:Y:S01]  /*0fc0*/  IMAD.U32 R8, RZ, RZ, UR26 ;  /* 0x0000001aff087e24 */ /* 0x020fe2000f8e00ff */
[----:B------:R-:W-:Y:S02]  /*0fd0*/  MOV R4, UR8 ;  /* 0x0000000800047c02 */ /* 0x000fe40008000f00 */
[----:B------:R-:W-:Y:S02]  /*0fe0*/  MOV R5, UR9 ;  /* 0x0000000900057c02 */ /* 0x000fe40008000f00 */
[----:B------:R-:W-:-:S03]  /*0ff0*/  MOV R9, UR27 ;  /* 0x0000001b00097c02 */ /* 0x000fc60008000f00 */
[----:B------:R1:W5:Y:S04]  /*1000*/  LDG.E.CONSTANT R0, desc[UR30][R4.64] ;  /* 0x0000001e04007981 */ /* 0x000368000c1e9900 */
[----:B------:R1:W5:Y:S02]  /*1010*/  LDG.E R8, desc[UR30][R8.64+0x4] ;  /* 0x0000041e08087981 */ /* 0x000364000c1e1900 */
.L_x_64:
[----:B------:R-:W-:Y:S05]  /*1020*/  BSYNC.RECONVERGENT B0 ;  /* 0x0000000000007941 */ /* 0x000fea0003800200 */
.L_x_62:
[----:B-1----:R-:W0:Y:S01]  /*1030*/  LDC R9, c[0x0][0x3c0] ;  /* 0x0000f000ff097b82 */ /* 0x002e220000000800 */
[C-C-:B------:R-:W-:Y:S01]  /*1040*/  FADD R5, R6.reuse, -R11.reuse ;  /* 0x8000000b06057221 */ /* 0x140fe20000000000 */
[----:B------:R-:W-:-:S03]  /*1050*/  FADD R6, -R6, -R11 ;  /* 0x8000000b06067221 */ /* 0x000fc60000000100 */
[----:B-----5:R-:W-:-:S04]  /*1060*/  FMUL R0, R5, R0 ;  /* 0x0000000005007220 */ /* 0x020fc80000400000 */
[----:B------:R-:W-:-:S04]  /*1070*/  FFMA R5, R7, R10, R0 ;  /* 0x0000000a07057223 */ /* 0x000fc80000000000 */
[----:B------:R-:W-:Y:S01]  /*1080*/  FFMA R5, R6, R8, R5 ;  /* 0x0000000806057223 */ /* 0x000fe20000000005 */
[----:B0-----:R-:W-:-:S05]  /*1090*/  IMAD.WIDE R2, R9, 0x4, R2 ;  /* 0x0000000409027825 */ /* 0x001fca00078e0202 */
[----:B------:R-:W-:Y:S01]  /*10a0*/  STG.E desc[UR30][R2.64], R5 ;  /* 0x0000000502007986 */ /* 0x000fe2000c10191e */
[----:B------:R-:W-:Y:S06]  /*10b0*/  BAR.SYNC.DEFER_BLOCKING 0x0 ;  /* 0x0000000000007b1d */ /* 0x000fec0000010000 */
[----:B------:R-:W-:Y:S05]  /*10c0*/  EXIT ;  /* 0x000000000000794d */ /* 0x000fea0003800000 */
        .weak           $__internal_2_$__cuda_sm3x_div_rn_noftz_f32_slowpath
        .type           $__internal_2_$__cuda_sm3x_div_rn_noftz_f32_slowpath,@function
        .size           $__internal_2_$__cuda_sm3x_div_rn_noftz_f32_slowpath,(.L_x_117 - $__internal_2_$__cuda_sm3x_div_rn_noftz_f32_slowpath)
$__internal_2_$__cuda_sm3x_div_rn_noftz_f32_slowpath:
        /* <DEDUP_REMOVED lines=34> */
.L_x_66:
[----:B------:R-:W-:Y:S01]  /*12f0*/  LEA R32, R24, 0xc0800000, 0x17 ;  /* 0xc080000018207811 */ /* 0x000fe200078eb8ff */
[----:B------:R-:W-:Y:S01]  /*1300*/  VIADD R27, R26, 0xffffff81 ;  /* 0xffffff811a1b7836 */ /* 0x000fe20000000000 */
[----:B------:R-:W-:Y:S02]  /*1310*/  BSSY.RECONVERGENT B2, `(.L_x_71) ;  /* 0x0000035000027945 */ /* 0x000fe40003800200 */
[----:B------:R-:W-:Y:S01]  /*1320*/  IADD3 R32, PT, PT, -R32, R3, RZ ;  /* 0x0000000320207210 */ /* 0x000fe20007ffe1ff */
[----:B------:R-:W-:-:S03]  /*1330*/  IMAD R0, R27, -0x800000, R0 ;  /* 0xff8000001b007824 */ /* 0x000fc600078e0200 */
[----:B------:R-:W0:Y:S01]  /*1340*/  MUFU.RCP R28, R32 ;  /* 0x00000020001c7308 */ /* 0x000e220000001000 */
[----:B------:R-:W-:-:S04]  /*1350*/  FADD.FTZ R3, -R32, -RZ ;  /* 0x800000ff20037221 */ /* 0x000fc80000010100 */
[----:B0-----:R-:W-:-:S04]  /*1360*/  FFMA R33, R28, R3, 1 ;  /* 0x3f8000001c217423 */ /* 0x001fc80000000003 */
[----:B------:R-:W-:-:S04]  /*1370*/  FFMA R33, R28, R33, R28 ;  /* 0x000000211c217223 */ /* 0x000fc8000000001c */
[----:B------:R-:W-:-:S04]  /*1380*/  FFMA R26, R0, R33, RZ ;  /* 0x00000021001a7223 */ /* 0x000fc800000000ff */
[----:B------:R-:W-:-:S04]  /*1390*/  FFMA R28, R3, R26, R0 ;  /* 0x0000001a031c7223 */ /* 0x000fc80000000000 */
[----:B------:R-:W-:Y:S01]  /*13a0*/  FFMA R28, R33, R28, R26 ;  /* 0x0000001c211c7223 */ /* 0x000fe2000000001a */
[----:B------:R-:W-:-:S03]  /*13b0*/  IADD3 R26, PT, PT, R27, 0x7f, -R24 ;  /* 0x0000007f1b1a7810 */ /* 0x000fc60007ffe818 */
[----:B------:R-:W-:Y:S01]  /*13c0*/  FFMA R3, R3, R28, R0 ;  /* 0x0000001c03037223 */ /* 0x000fe20000000000 */
[----:B------:R-:W-:-:S03]  /*13d0*/  IADD3 R25, PT, PT, R26, R25, RZ ;  /* 0x000000191a197210 */ /* 0x000fc60007ffe0ff */
        /* <DEDUP_REMOVED lines=14> */
[CCC-:B------:R-:W-:Y:S01]  /*14c0*/  FFMA.RZ R25, R33.reuse, R3.reuse, R28.reuse ;  /* 0x0000000321197223 */ /* 0x1c0fe2000000c01c */
[CCC-:B------:R-:W-:Y:S01]  /*14d0*/  FFMA.RP R26, R33.reuse, R3.reuse, R28.reuse ;  /* 0x00000003211a7223 */ /* 0x1c0fe2000000801c */
[----:B------:R-:W-:Y:S01]  /*14e0*/  FFMA.RM R3, R33, R3, R28 ;  /* 0x0000000321037223 */ /* 0x000fe2000000401c */
[C---:B------:R-:W-:Y:S02]  /*14f0*/  IADD3 R27, PT, PT, R24.reuse, 0x20, RZ ;  /* 0x00000020181b7810 */ /* 0x040fe40007ffe0ff */
[----:B------:R-:W-:Y:S02]  /*1500*/  LOP3.LUT R25, R25, 0x7fffff, RZ, 0xc0, !PT ;  /* 0x007fffff19197812 */ /* 0x000fe400078ec0ff */
[C---:B------:R-:W-:Y:S02]  /*1510*/  ISETP.NE.AND P3, PT, R24.reuse, RZ, PT ;  /* 0x000000ff1800720c */ /* 0x040fe40003f65270 */
[----:B------:R-:W-:Y:S02]  /*1520*/  LOP3.LUT R28, R25, 0x800000, RZ, 0xfc, !PT ;  /* 0x00800000191c7812 */ /* 0x000fe400078efcff */
[----:B------:R-:W-:-:S02]  /*1530*/  ISETP.NE.AND P1, PT, R24, RZ, PT ;  /* 0x000000ff1800720c */ /* 0x000fc40003f25270 */
        /* <DEDUP_REMOVED lines=14> */
.L_x_73:
[----:B------:R-:W-:-:S04]  /*1620*/  LOP3.LUT R0, R0, 0x80000000, RZ, 0xc0, !PT ;  /* 0x8000000000007812 */ /* 0x000fc800078ec0ff */
[----:B------:R-:W-:Y:S01]  /*1630*/  LOP3.LUT R0, R0, 0x7f800000, RZ, 0xfc, !PT ;  /* 0x7f80000000007812 */ /* 0x000fe200078efcff */
[----:B------:R-:W-:Y:S06]  /*1640*/  BRA `(.L_x_74) ;  /* 0x0000000000047947 */ /* 0x000fec0003800000 */
.L_x_72:
[----:B------:R-:W-:-:S07]  /*1650*/  LEA R0, R25, R0, 0x17 ;  /* 0x0000000019007211 */ /* 0x000fce00078eb8ff */
.L_x_74:
[----:B------:R-:W-:Y:S05]  /*1660*/  BSYNC.RECONVERGENT B2 ;  /* 0x0000000000027941 */ /* 0x000fea0003800200 */
.L_x_71:
[----:B------:R-:W-:Y:S05]  /*1670*/  BRA `(.L_x_75) ;  /* 0x0000000000207947 */ /* 0x000fea0003800000 */
.L_x_70:
[----:B------:R-:W-:-:S04]  /*1680*/  LOP3.LUT R0, R3, 0x80000000, R0, 0x48, !PT ;  /* 0x8000000003007812 */ /* 0x000fc800078e4800 */
[----:B------:R-:W-:Y:S01]  /*1690*/  LOP3.LUT R0, R0, 0x7f800000, RZ, 0xfc, !PT ;  /* 0x7f80000000007812 */ /* 0x000fe200078efcff */
[----:B------:R-:W-:Y:S06]  /*16a0*/  BRA `(.L_x_75) ;  /* 0x0000000000147947 */ /* 0x000fec0003800000 */
.L_x_69:
[----:B------:R-:W-:Y:S01]  /*16b0*/  LOP3.LUT R0, R3, 0x80000000, R0, 0x48, !PT ;  /* 0x8000000003007812 */ /* 0x000fe200078e4800 */
[----:B------:R-:W-:Y:S06]  /*16c0*/  BRA `(.L_x_75) ;  /* 0x00000000000c7947 */ /* 0x000fec0003800000 */
.L_x_68:
[----:B------:R-:W0:Y:S01]  /*16d0*/  MUFU.RSQ R0, -QNAN ;  /* 0xffc0000000007908 */ /* 0x000e220000001400 */
[----:B------:R-:W-:Y:S05]  /*16e0*/  BRA `(.L_x_75) ;  /* 0x0000000000047947 */ /* 0x000fea0003800000 */
.L_x_67:
[----:B------:R-:W-:-:S07]  /*16f0*/  FADD.FTZ R0, R0, R3 ;  /* 0x0000000300007221 */ /* 0x000fce0000010000 */
.L_x_75:
[----:B------:R-:W-:Y:S05]  /*1700*/  BSYNC.RECONVERGENT B1 ;  /* 0x0000000000017941 */ /* 0x000fea0003800200 */
.L_x_65:
[----:B------:R-:W-:-:S04]  /*1710*/  HFMA2 R3, -RZ, RZ, 0, 0 ;  /* 0x00000000ff037431 */ /* 0x000fc800000001ff */
[----:B0-----:R-:W-:Y:S05]  /*1720*/  RET.REL.NODEC R2 `(_Z23ExplicitKernel_EuropeanPfPKfS1_S1_S1_ffS1_S1_ii) ;  /* 0xffffffe802347950 */ /* 0x001fea0003c3ffff */
.L_x_76:
        /* <DEDUP_REMOVED lines=13> */
.L_x_117:


//--------------------- .text._Z23ExplicitKernel_AmericanPfPKfS1_S1_S1_ffS1_S1_ii --------------------------
	.section	.text._Z23ExplicitKernel_AmericanPfPKfS1_S1_S1_ffS1_S1_ii,"ax",@progbits
	.align	128
        .global         _Z23ExplicitKernel_AmericanPfPKfS1_S1_S1_ffS1_S1_ii
        .type           _Z23ExplicitKernel_AmericanPfPKfS1_S1_S1_ffS1_S1_ii,@function
        .size           _Z23ExplicitKernel_AmericanPfPKfS1_S1_S1_ffS1_S1_ii,(.L_x_118 - _Z23ExplicitKernel_AmericanPfPKfS1_S1_S1_ffS1_S1_ii)
        .other          _Z23ExplicitKernel_AmericanPfPKfS1_S1_S1_ffS1_S1_ii,@"STO_CUDA_ENTRY STV_DEFAULT"
_Z23ExplicitKernel_AmericanPfPKfS1_S1_S1_ffS1_S1_ii:
.text._Z23ExplicitKernel_AmericanPfPKfS1_S1_S1_ffS1_S1_ii:
[----:B------:R-:W-:Y:S01]  /*0000*/  LDC R1, c[0x0][0x37c] ;  /* 0x0000df00ff017b82 */ /* 0x000fe20000000800 */
[----:B------:R-:W0:Y:S07]  /*0010*/  S2R R10, SR_TID.X ;  /* 0x00000000000a7919 */ /* 0x000e2e0000002100 */
[----:B------:R-:W1:Y:S01]  /*0020*/  S2UR UR4, SR_CTAID.X ;  /* 0x00000000000479c3 */ /* 0x000e620000002500 */
[----:B------:R-:W1:Y:S01]  /*0030*/  LDCU UR5, c[0x0][0x360] ;  /* 0x00006c00ff0577ac */ /* 0x000e620008000800 */
[----:B------:R-:W2:Y:S01]  /*0040*/  LDCU UR6, c[0x0][0x3c0] ;  /* 0x00007800ff0677ac */ /* 0x000ea20008000800 */
[----:B------:R-:W3:Y:S01]  /*0050*/  LDCU.64 UR28, c[0x0][0x380] ;  /* 0x00007000ff1c77ac */ /* 0x000ee20008000a00 */
[----:B-1----:R-:W-:-:S06]  /*0060*/  UIMAD UR5, UR5, UR4, URZ ;  /* 0x00000004050572a4 */ /* 0x002fcc000f8e02ff */
[----:B0-----:R-:W-:-:S05]  /*0070*/  VIADD R4, R10, UR5 ;  /* 0x000000050a047c36 */ /* 0x001fca0008000000 */
[----:B--2---:R-:W-:-:S13]  /*0080*/  ISETP.GE.AND P0, PT, R4, UR6, PT ;  /* 0x0000000604007c0c */ /* 0x004fda000bf06270 */
[----:B---3--:R-:W-:Y:S05]  /*0090*/  @P0 EXIT ;  /* 0x000000000000094d */ /* 0x008fea0003800000 */
        /* <DEDUP_REMOVED lines=8> */
[----:B------:R-:W-:Y:S01]  /*0120*/  BSSY.RECONVERGENT B0, `(.L_x_77) ;  /* 0x000000f000007945 */ /* 0x000fe20003800200 */
[----:B--2---:R-:W-:-:S04]  /*0130*/  FADD R0, R9, R9 ;  /* 0x0000000909007221 */ /* 0x004fc80000000000 */
[----:B------:R-:W1:Y:S01]  /*0140*/  MUFU.RCP R9, R0 ;  /* 0x0000000000097308 */ /* 0x000e620000001000 */
[----:B0-----:R-:W-:Y:S01]  /*0150*/  SHF.R.S32.HI R7, RZ, 0x1f, R4 ;  /* 0x0000001fff077819 */ /* 0x001fe20000011404 */
[----:B-1----:R-:W-:-:S04]  /*0160*/  FFMA R2, -R0, R9, 1 ;  /* 0x3f80000000027423 */ /* 0x002fc80000000109 */
[----:B------:R-:W-:Y:S01]  /*0170*/  FFMA R2, R9, R2, R9 ;  /* 0x0000000209027223 */ /* 0x000fe20000000009 */
[----:B---3--:R-:W-:-:S04]  /*0180*/  FMUL R3, R5, R8 ;  /* 0x0000000805037220 */ /* 0x008fc80000400000 */
[----:B------:R-:W0:Y:S01]  /*0190*/  FCHK P0, R3, R0 ;  /* 0x0000000003007302 */ /* 0x000e220000000000 */
[----:B------:R-:W-:-:S04]  /*01a0*/  FFMA R9, R3, R2, RZ ;  /* 0x0000000203097223 */ /* 0x000fc800000000ff */
[----:B------:R-:W-:-:S04]  /*01b0*/  FFMA R8, -R0, R9, R3 ;  /* 0x0000000900087223 */ /* 0x000fc80000000103 */
[----:B------:R-:W-:Y:S01]  /*01c0*/  FFMA R6, R2, R8, R9 ;  /* 0x0000000802067223 */ /* 0x000fe20000000009 */
[----:B0-----:R-:W-:Y:S06]  /*01d0*/  @!P0 BRA `(.L_x_78) ;  /* 0x00000000000c8947 */ /* 0x001fec0003800000 */
[----:B------:R-:W-:-:S07]  /*01e0*/  MOV R2, 0x200 ;  /* 0x0000020000027802 */ /* 0x000fce0000000f00 */
[----:B------:R-:W-:Y:S05]  /*01f0*/  CALL.REL.NOINC `($__internal_3_$__cuda_sm3x_div_rn_noftz_f32_slowpath) ;  /* 0x0000000c00ec7944 */ /* 0x000fea0003c00000 */
[----:B------:R-:W-:-:S07]  /*0200*/  IMAD.MOV.U32 R6, RZ, RZ, R0 ;  /* 0x000000ffff067224 */ /* 0x000fce00078e0000 */
.L_x_78:
[----:B------:R-:W-:Y:S05]  /*0210*/  BSYNC.RECONVERGENT B0 ;  /* 0x0000000000007941 */ /* 0x000fea0003800200 */
.L_x_77:
[----:B------:R-:W0:Y:S01]  /*0220*/  LDC.64 R8, c[0x0][0x380] ;  /* 0x0000e000ff087b82 */ /* 0x000e220000000a00 */
[----:B------:R-:W1:Y:S01]  /*0230*/  LDCU.64 UR24, c[0x0][0x3c0] ;  /* 0x00007800ff1877ac */ /* 0x000e620008000a00 */
[----:B0-----:R-:W-:-:S06]  /*0240*/  IMAD.WIDE R8, R4, 0x4, R8 ;  /* 0x0000000404087825 */ /* 0x001fcc00078e0208 */
[----:B------:R-:W2:Y:S01]  /*0250*/  LDG.E R8, desc[UR26][R8.64] ;  /* 0x0000001a08087981 */ /* 0x000ea2000c1e1900 */
[----:B-1----:R-:W-:Y:S02]  /*0260*/  UISETP.NE.AND UP0, UPT, UR25, 0x2, UPT ;  /* 0x000000021900788c */ /* 0x002fe4000bf05270 */
[----:B------:R-:W-:Y:S02]  /*0270*/  UIADD3 UR15, UPT, UPT, UR24, -0x1, URZ ;  /* 0xffffffff180f7890 */ /* 0x000fe4000fffe0ff */
[----:B------:R-:W-:Y:S02]  /*0280*/  UIADD3 UR30, UPT, UPT, UR25, -0x1, URZ ;  /* 0xffffffff191e7890 */ /* 0x000fe4000fffe0ff */
[----:B------:R-:W-:Y:S01]  /*0290*/  USHF.R.S32.HI UR31, URZ, 0x1f, UR24 ;  /* 0x0000001fff1f7899 */ /* 0x000fe20008011418 */
[----:B------:R-:W-:Y:S01]  /*02a0*/  UMOV UR12, 0x1 ;  /* 0x00000001000c7882 */ /* 0x000fe20000000000 */
[----:B--2---:R-:W-:Y:S01]  /*02b0*/  MOV R22, R8 ;  /* 0x0000000800167202 */ /* 0x004fe20000000f00 */
[----:B------:R-:W-:Y:S09]  /*02c0*/  BRA.U !UP0, `(.L_x_79) ;  /* 0x00000009087c7547 */ /* 0x000ff2000b800000 */
[----:B------:R-:W0:Y:S01]  /*02d0*/  LDCU.128 UR16, c[0x0][0x3b0] ;  /* 0x00007600ff1077ac */ /* 0x000e220008000c00 */
[----:B------:R-:W1:Y:S01]  /*02e0*/  LDC R9, c[0x0][0x3ac] ;  /* 0x0000eb00ff097b82 */ /* 0x000e620000000800 */
[----:B------:R-:W-:Y:S01]  /*02f0*/  IMAD.U32 R3, RZ, RZ, UR5 ;  /* 0x00000005ff037e24 */ /* 0x000fe2000f8e00ff */
[C---:B------:R-:W-:Y:S01]  /*0300*/  SHF.L.U64.HI R11, R4.reuse, 0x2, R7 ;  /* 0x00000002040b7819 */ /* 0x040fe20000010207 */
[----:B------:R-:W2:Y:S01]  /*0310*/  LDCU.128 UR20, c[0x0][0x390] ;  /* 0x00007200ff1477ac */ /* 0x000ea20008000c00 */
[----:B------:R-:W-:Y:S01]  /*0320*/  IMAD.SHL.U32 R12, R4, 0x4, RZ ;  /* 0x00000004040c7824 */ /* 0x000fe200078e00ff */
[----:B------:R-:W-:Y:S01]  /*0330*/  MOV R22, R8 ;  /* 0x0000000800167202 */ /* 0x000fe20000000f00 */
[----:B------:R-:W-:Y:S01]  /*0340*/  ULOP3.LUT UR4, UR30, 0xfffffffe, URZ, 0xc0, !UPT ;  /* 0xfffffffe1e047892 */ /* 0x000fe2000f8ec0ff */
[----:B------:R-:W-:-:S03]  /*0350*/  IADD3 R10, PT, PT, R3, UR24, R10 ;  /* 0x00000018030a7c10 */ /* 0x000fc6000fffe00a */
[----:B------:R-:W-:-:S03]  /*0360*/  UIADD3 UR6, UPT, UPT, -UR4, URZ, URZ ;  /* 0x000000ff04067290 */ /* 0x000fc6000fffe1ff */
[----:B------:R-:W-:Y:S01]  /*0370*/  UMOV UR4, URZ ;  /* 0x000000ff00047c82 */ /* 0x000fe20008000000 */
[----:B0-----:R-:W-:Y:S02]  /*0380*/  UIADD3 UR13, UP0, UPT, UR18, 0x8, URZ ;  /* 0x00000008120d7890 */ /* 0x001fe4000ff1e0ff */
[----:B------:R-:W-:Y:S02]  /*0390*/  UIADD3 UR11, UP1, UPT, UR16, 0x8, URZ ;  /* 0x00000008100b7890 */ /* 0x000fe4000ff3e0ff */
[----:B--2---:R-:W-:Y:S02]  /*03a0*/  UIADD3 UR9, UP2, UPT, UR22, 0x8, URZ ;  /* 0x0000000816097890 */ /* 0x004fe4000ff5e0ff */
[----:B------:R-:W-:Y:S01]  /*03b0*/  UIADD3 UR7, UP3, UPT, UR20, 0x8, URZ ;  /* 0x0000000814077890 */ /* 0x000fe2000ff7e0ff */
[----:B------:R-:W-:Y:S01]  /*03c0*/  IMAD.U32 R16, RZ, RZ, UR13 ;  /* 0x0000000dff107e24 */ /* 0x000fe2000f8e00ff */
[----:B------:R-:W-:Y:S01]  /*03d0*/  UIADD3.X UR14, UPT, UPT, URZ, UR19, URZ, UP0, !UPT ;  /* 0x00000013ff0e7290 */ /* 0x000fe200087fe4ff */
[----:B------:R-:W-:Y:S01]  /*03e0*/  IMAD.U32 R14, RZ, RZ, UR11 ;  /* 0x0000000bff0e7e24 */ /* 0x000fe2000f8e00ff */
[----:B------:R-:W-:Y:S01]  /*03f0*/  UIADD3.X UR12, UPT, UPT, URZ, UR17, URZ, UP1, !UPT ;  /* 0x00000011ff0c7290 */ /* 0x000fe20008ffe4ff */
[----:B------:R-:W-:Y:S01]  /*0400*/  MOV R20, UR9 ;  /* 0x0000000900147c02 */ /* 0x000fe20008000f00 */
[----:B------:R-:W-:Y:S01]  /*0410*/  UIADD3.X UR10, UPT, UPT, URZ, UR23, URZ, UP2, !UPT ;  /* 0x00000017ff0a7290 */ /* 0x000fe200097fe4ff */
[----:B------:R-:W-:Y:S01]  /*0420*/  IMAD.U32 R18, RZ, RZ, UR7 ;  /* 0x00000007ff127e24 */ /* 0x000fe2000f8e00ff */
[----:B------:R-:W-:Y:S01]  /*0430*/  UIADD3.X UR8, UPT, UPT, URZ, UR21, URZ, UP3, !UPT ;  /* 0x00000015ff087290 */ /* 0x000fe20009ffe4ff */
[----:B------:R-:W-:Y:S01]  /*0440*/  IMAD.U32 R17, RZ, RZ, UR14 ;  /* 0x0000000eff117e24 */ /* 0x000fe2000f8e00ff */
[----:B------:R-:W-:Y:S01]  /*0450*/  MOV R15, UR12 ;  /* 0x0000000c000f7c02 */ /* 0x000fe20008000f00 */
[----:B------:R-:W-:Y:S01]  /*0460*/  USHF.L.U64.HI UR19, UR24, 0x3, UR31 ;  /* 0x0000000318137899 */ /* 0x000fe2000801021f */
[----:B------:R-:W-:Y:S01]  /*0470*/  IMAD.U32 R21, RZ, RZ, UR10 ;  /* 0x0000000aff157e24 */ /* 0x000fe2000f8e00ff */
[----:B------:R-:W-:Y:S01]  /*0480*/  USHF.L.U32 UR18, UR24, 0x3, URZ ;  /* 0x0000000318127899 */ /* 0x000fe200080006ff */
[----:B------:R-:W-:Y:S01]  /*0490*/  MOV R19, UR8 ;  /* 0x0000000800137c02 */ /* 0x000fe20008000f00 */
[----:B------:R-:W-:-:S02]  /*04a0*/  USHF.L.U64.HI UR17, UR24, 0x2, UR31 ;  /* 0x0000000218117899 */ /* 0x000fc4000801021f */
[----:B------:R-:W-:Y:S01]  /*04b0*/  USHF.L.U32 UR16, UR24, 0x2, URZ ;  /* 0x0000000218107899 */ /* 0x000fe200080006ff */
[----:B------:R-:W0:Y:S11]  /*04c0*/  LDCU UR24, c[0x0][0x3c0] ;  /* 0x00007800ff1877ac */ /* 0x000e360008000800 */
.L_x_90:
[----:B------:R-:W2:Y:S01]  /*04d0*/  LDC.64 R34, c[0x0][0x3a0] ;  /* 0x0000e800ff227b82 */ /* 0x000ea20000000a00 */
[----:B------:R-:W3:Y:S04]  /*04e0*/  LDG.E.CONSTANT R13, desc[UR26][R18.64+-0x4] ;  /* 0xfffffc1a120d7981 */ /* 0x000ee8000c1e9900 */
[----:B------:R-:W3:Y:S04]  /*04f0*/  LDG.E.CONSTANT R0, desc[UR26][R20.64+-0x4] ;  /* 0xfffffc1a14007981 */ /* 0x000ee8000c1e9900 */
[----:B------:R4:W5:Y:S01]  /*0500*/  LDG.E.CONSTANT R23, desc[UR26][R16.64+-0x4] ;  /* 0xfffffc1a10177981 */ /* 0x000962000c1e9900 */
[----:B--2---:R-:W-:-:S05]  /*0510*/  IMAD.WIDE R34, R10, 0x4, R34 ;  /* 0x000000040a227825 */ /* 0x004fca00078e0222 */
[----:B------:R-:W2:Y:S01]  /*0520*/  LDG.E.CONSTANT R3, desc[UR26][R34.64] ;  /* 0x0000001a22037981 */ /* 0x000ea2000c1e9900 */
[----:B-1----:R-:W1:Y:S01]  /*0530*/  MUFU.RCP R24, R9 ;  /* 0x0000000900187308 */ /* 0x002e620000001000 */
[----:B------:R-:W-:Y:S01]  /*0540*/  BSSY.RECONVERGENT B0, `(.L_x_80) ;  /* 0x0000012000007945 */ /* 0x000fe20003800200 */
[----:B-1----:R-:W-:-:S04]  /*0550*/  FFMA R25, R24, -R9, 1 ;  /* 0x3f80000018197423 */ /* 0x002fc80000000809 */
[----:B------:R-:W-:Y:S01]  /*0560*/  FFMA R24, R24, R25, R24 ;  /* 0x0000001918187223 */ /* 0x000fe20000000018 */
[----:B------:R-:W-:Y:S01]  /*0570*/  ISETP.NE.AND P2, PT, R4, RZ, PT ;  /* 0x000000ff0400720c */ /* 0x000fe20003f45270 */
[----:B--2---:R-:W-:-:S04]  /*0580*/  FMUL R2, R3, R6 ;  /* 0x0000000603027220 */ /* 0x004fc80000400000 */
[----:B------:R-:W-:-:S04]  /*0590*/  FMUL R2, R3, R2 ;  /* 0x0000000203027220 */ /* 0x000fc80000400000 */
[----:B------:R-:W-:-:S04]  /*05a0*/  FMUL R3, R5, R2 ;  /* 0x0000000205037220 */ /* 0x000fc80000400000 */
[----:B------:R-:W1:Y:S01]  /*05b0*/  FCHK P0, R3, R9 ;  /* 0x0000000903007302 */ /* 0x000e620000000000 */
[----:B------:R-:W-:Y:S01]  /*05c0*/  FFMA R2, R3, R24, RZ ;  /* 0x0000001803027223 */ /* 0x000fe200000000ff */
[----:B---3--:R-:W-:-:S03]  /*05d0*/  FADD R27, R13, -R0 ;  /* 0x800000000d1b7221 */ /* 0x008fc60000000000 */
[----:B------:R-:W-:Y:S01]  /*05e0*/  FFMA R25, R2, -R9, R3 ;  /* 0x8000000902197223 */ /* 0x000fe20000000003 */
[----:B------:R-:W-:-:S03]  /*05f0*/  FMUL R27, R27, R6 ;  /* 0x000000061b1b7220 */ /* 0x000fc60000400000 */
[----:B------:R-:W-:Y:S01]  /*0600*/  FFMA R0, R24, R25, R2 ;  /* 0x0000001918007223 */ /* 0x000fe20000000002 */
[----:B-1--4-:R-:W-:Y:S06]  /*0610*/  @!P0 BRA `(.L_x_81) ;  /* 0x0000000000108947 */ /* 0x012fec0003800000 */
[----:B------:R-:W1:Y:S01]  /*0620*/  LDCU UR7, c[0x0][0x3ac] ;  /* 0x00007580ff0777ac */ /* 0x000e620008000800 */
[----:B------:R-:W-:Y:S01]  /*0630*/  MOV R2, 0x660 ;  /* 0x0000066000027802 */ /* 0x000fe20000000f00 */
[----:B-1----:R-:W-:-:S07]  /*0640*/  IMAD.U32 R0, RZ, RZ, UR7 ;  /* 0x00000007ff007e24 */ /* 0x002fce000f8e00ff */
[----:B0----5:R-:W-:Y:S05]  /*0650*/  CALL.REL.NOINC `($__internal_3_$__cuda_sm3x_div_rn_noftz_f32_slowpath) ;  /* 0x0000000800d47944 */ /* 0x021fea0003c00000 */
.L_x_81:
[----:B0-----:R-:W-:Y:S05]  /*0660*/  BSYNC.RECONVERGENT B0 ;  /* 0x0000000000007941 */ /* 0x001fea0003800200 */
.L_x_80:
[----:B------:R-:W0:Y:S01]  /*0670*/  LDC R2, c[0x0][0x3a8] ;  /* 0x0000ea00ff027b82 */ /* 0x000e220000000800 */
[----:B------:R-:W-:Y:S01]  /*0680*/  BSSY.RECONVERGENT B0, `(.L_x_82) ;  /* 0x000000e000007945 */ /* 0x000fe20003800200 */
[----:B0-----:R-:W-:-:S04]  /*0690*/  FFMA R25, R13, R2, 1 ;  /* 0x3f8000000d197423 */ /* 0x001fc80000000002 */
[----:B------:R-:W-:Y:S01]  /*06a0*/  FFMA R25, R0, 2, R25 ;  /* 0x4000000000197823 */ /* 0x000fe20000000019 */
[----:B------:R-:W-:Y:S06]  /*06b0*/  @P2 BRA `(.L_x_83) ;  /* 0x0000000000142947 */ /* 0x000fec0003800000 */
[----:B------:R-:W-:Y:S01]  /*06c0*/  MOV R2, UR28 ;  /* 0x0000001c00027c02 */ /* 0x000fe20008000f00 */
[----:B------:R-:W-:Y:S01]  /*06d0*/  IMAD.U32 R3, RZ, RZ, UR29 ;  /* 0x0000001dff037e24 */ /* 0x000fe2000f8e00ff */
[----:B------:R0:W5:Y:S04]  /*06e0*/  LDG.E.CONSTANT R28, desc[UR26][R14.64+-0x4] ;  /* 0xfffffc1a0e1c7981 */ /* 0x000168000c1e9900 */
[----:B-----5:R0:W5:Y:S01]  /*06f0*/  LDG.E R23, desc[UR26][R2.64+0x4] ;  /* 0x0000041a02177981 */ /* 0x020162000c1e1900 */
[----:B------:R-:W-:Y:S05]  /*0700*/  BRA `(.L_x_84) ;  /* 0x0000000000147947 */ /* 0x000fea0003800000 */
.L_x_83:
[----:B------:R-:W-:-:S04]  /*0710*/  IADD3 R2, P0, PT, R12, UR28, RZ ;  /* 0x0000001c0c027c10 */ /* 0x000fc8000ff1e0ff */
[----:B------:R-:W-:Y:S02]  /*0720*/  IADD3.X R3, PT, PT, R11, UR29, RZ, P0, !PT ;  /* 0x0000001d0b037c10 */ /* 0x000fe400087fe4ff */
[----:B------:R-:W-:-:S03]  /*0730*/  ISETP.NE.AND P0, PT, R4, UR15, PT ;  /* 0x0000000f04007c0c */ /* 0x000fc6000bf05270 */
[----:B------:R1:W5:Y:S10]  /*0740*/  LDG.E R28, desc[UR26][R2.64+-0x4] ;  /* 0xfffffc1a021c7981 */ /* 0x000374000c1e1900 */
[----:B-----5:R1:W5:Y:S02]  /*0750*/  @P0 LDG.E R23, desc[UR26][R2.64+0x4] ;  /* 0x0000041a02170981 */ /* 0x020364000c1e1900 */
.L_x_84:
[----:B------:R-:W-:Y:S05]  /*0760*/  BSYNC.RECONVERGENT B0 ;  /* 0x0000000000007941 */ /* 0x000fea0003800200 */
.L_x_82:
[----:B01----:R-:W-:Y:S01]  /*0770*/  IADD3 R2, P0, PT, R34, UR16, RZ ;  /* 0x0000001022027c10 */ /* 0x003fe2000ff1e0ff */
[----:B------:R-:W2:Y:S03]  /*0780*/  LDG.E.CONSTANT R13, desc[UR26][R18.64] ;  /* 0x0000001a120d7981 */ /* 0x000ea6000c1e9900 */
[----:B------:R-:W-:Y:S01]  /*0790*/  IADD3.X R3, PT, PT, R35, UR17, RZ, P0, !PT ;  /* 0x0000001123037c10 */ /* 0x000fe200087fe4ff */
[----:B------:R-:W2:Y:S04]  /*07a0*/  LDG.E.CONSTANT R26, desc[UR26][R20.64] ;  /* 0x0000001a141a7981 */ /* 0x000ea8000c1e9900 */
[----:B------:R-:W5:Y:S04]  /*07b0*/  LDG.E.CONSTANT R24, desc[UR26][R16.64] ;  /* 0x0000001a10187981 */ /* 0x000f68000c1e9900 */
[----:B------:R0:W3:Y:S01]  /*07c0*/  LDG.E.CONSTANT R3, desc[UR26][R2.64] ;  /* 0x0000001a02037981 */ /* 0x0000e2000c1e9900 */
[----:B------:R-:W-:-:S04]  /*07d0*/  FADD R29, R27, -R0 ;  /* 0x800000001b1d7221 */ /* 0x000fc80000000000 */
[----:B------:R-:W-:Y:S02]  /*07e0*/  FMUL R30, R29, R28 ;  /* 0x0000001c1d1e7220 */ /* 0x000fe40000400000 */
[----:B------:R-:W1:Y:S02]  /*07f0*/  MUFU.RCP R28, R9 ;  /* 0x00000009001c7308 */ /* 0x000e640000001000 */
[----:B------:R-:W-:Y:S01]  /*0800*/  FFMA R30, R25, R22, R30 ;  /* 0x00000016191e7223 */ /* 0x000fe2000000001e */
[----:B------:R-:W-:Y:S01]  /*0810*/  MOV R25, UR28 ;  /* 0x0000001c00197c02 */ /* 0x000fe20008000f00 */
[----:B------:R-:W-:Y:S01]  /*0820*/  FADD R27, -R27, -R0 ;  /* 0x800000001b1b7221 */ /* 0x000fe20000000100 */
[----:B0-----:R-:W-:Y:S02]  /*0830*/  IMAD.U32 R2, RZ, RZ, UR29 ;  /* 0x0000001dff027e24 */ /* 0x001fe4000f8e00ff */
[----:B------:R-:W-:Y:S01]  /*0840*/  IADD3 R22, P0, P1, R25, UR16, R12 ;  /* 0x0000001019167c10 */ /* 0x000fe2000f91e00c */
[----:B-----5:R-:W-:-:S03]  /*0850*/  FFMA R27, R27, R23, R30 ;  /* 0x000000171b1b7223 */ /* 0x020fc6000000001e */
[----:B------:R-:W-:Y:S02]  /*0860*/  IADD3.X R23, PT, PT, R2, UR17, R11, P0, P1 ;  /* 0x0000001102177c10 */ /* 0x000fe400087e240b */
[----:B------:R-:W-:Y:S01]  /*0870*/  FMNMX R27, R8, R27, !PT ;  /* 0x0000001b081b7209 */ /* 0x000fe20007800000 */
[----:B------:R-:W-:Y:S04]  /*0880*/  BSSY.RECONVERGENT B0, `(.L_x_85) ;  /* 0x0000016000007945 */ /* 0x000fe80003800200 */
[----:B------:R0:W-:Y:S01]  /*0890*/  STG.E desc[UR26][R22.64], R27 ;  /* 0x0000001b16007986 */ /* 0x0001e2000c10191a */
[----:B------:R-:W-:Y:S01]  /*08a0*/  BAR.SYNC.DEFER_BLOCKING 0x0 ;  /* 0x0000000000007b1d */ /* 0x000fe20000010000 */
[----:B------:R-:W-:Y:S01]  /*08b0*/  ISETP.NE.AND P2, PT, R4, RZ, PT ;  /* 0x000000ff0400720c */ /* 0x000fe20003f45270 */
[----:B---3--:R-:W-:-:S04]  /*08c0*/  FMUL R0, R3, R6 ;  /* 0x0000000603007220 */ /* 0x008fc80000400000 */
        /* <DEDUP_REMOVED lines=12> */
[----:B------:R-:W-:Y:S02]  /*0990*/  MOV R3, R30 ;  /* 0x0000001e00037202 */ /* 0x000fe40000000f00 */
[----:B------:R-:W-:Y:S01]  /*09a0*/  MOV R2, 0x9d0 ;  /* 0x000009d000027802 */ /* 0x000fe20000000f00 */
[----:B0-----:R-:W-:-:S07]  /*09b0*/  IMAD.U32 R0, RZ, RZ, UR7 ;  /* 0x00000007ff007e24 */ /* 0x001fce000f8e00ff */
[----:B------:R-:W-:Y:S05]  /*09c0*/  CALL.REL.NOINC `($__internal_3_$__cuda_sm3x_div_rn_noftz_f32_slowpath) ;  /* 0x0000000400f87944 */ /* 0x000fea0003c00000 */
[----:B------:R-:W-:-:S07]  /*09d0*/  MOV R29, R0 ;  /* 0x00000000001d7202 */ /* 0x000fce0000000f00 */
.L_x_86:
[----:B------:R-:W-:Y:S05]  /*09e0*/  BSYNC.RECONVERGENT B0 ;  /* 0x0000000000007941 */ /* 0x000fea0003800200 */
.L_x_85:
[----:B------:R-:W0:Y:S01]  /*09f0*/  LDC R0, c[0x0][0x3a8] ;  /* 0x0000ea00ff007b82 */ /* 0x000e220000000800 */
[----:B------:R-:W-:Y:S01]  /*0a00*/  BSSY.RECONVERGENT B0, `(.L_x_87) ;  /* 0x000000e000007945 */ /* 0x000fe20003800200 */
[----:B0-----:R-:W-:-:S04]  /*0a10*/  FFMA R0, R13, R0, 1 ;  /* 0x3f8000000d007423 */ /* 0x001fc80000000000 */
[----:B------:R-:W-:Y:S01]  /*0a20*/  FFMA R2, R29, 2, R0 ;  /* 0x400000001d027823 */ /* 0x000fe20000000000 */
[----:B------:R-:W-:Y:S06]  /*0a30*/  @!P2 BRA `(.L_x_88) ;  /* 0x000000000010a947 */ /* 0x000fec0003800000 */
[----:B------:R-:W-:Y:S01]  /*0a40*/  ISETP.NE.AND P0, PT, R4, UR15, PT ;  /* 0x0000000f04007c0c */ /* 0x000fe2000bf05270 */
[----:B------:R1:W5:-:S12]  /*0a50*/  LDG.E R0, desc[UR26][R22.64+-0x4] ;  /* 0xfffffc1a16007981 */ /* 0x000358000c1e1900 */
[----:B------:R1:W5:Y:S01]  /*0a60*/  @P0 LDG.E R24, desc[UR26][R22.64+0x4] ;  /* 0x0000041a16180981 */ /* 0x000362000c1e1900 */
[----:B------:R-:W-:Y:S05]  /*0a70*/  BRA `(.L_x_89) ;  /* 0x0000000000187947 */ /* 0x000fea0003800000 */
.L_x_88:
[----:B------:R-:W-:Y:S01]  /*0a80*/  UIADD3 UR7, UP0, UPT, UR28, UR16, URZ ;  /* 0x000000101c077290 */ /* 0x000fe2000ff1e0ff */
[----:B------:R0:W5:Y:S03]  /*0a90*/  LDG.E.CONSTANT R0, desc[UR26][R14.64] ;  /* 0x0000001a0e007981 */ /* 0x000166000c1e9900 */
[----:B------:R-:W-:Y:S02]  /*0aa0*/  UIADD3.X UR8, UPT, UPT, UR29, UR17, URZ, UP0, !UPT ;  /* 0x000000111d087290 */ /* 0x000fe400087fe4ff */
[----:B------:R-:W-:-:S04]  /*0ab0*/  IMAD.U32 R24, RZ, RZ, UR7 ;  /* 0x00000007ff187e24 */ /* 0x000fc8000f8e00ff */
[----:B------:R-:W-:-:S05]  /*0ac0*/  MOV R25, UR8 ;  /* 0x0000000800197c02 */ /* 0x000fca0008000f00 */
[----:B------:R0:W5:Y:S02]  /*0ad0*/  LDG.E R24, desc[UR26][R24.64+0x4] ;  /* 0x0000041a18187981 */ /* 0x000164000c1e1900 */
.L_x_89:
[----:B------:R-:W-:Y:S05]  /*0ae0*/  BSYNC.RECONVERGENT B0 ;  /* 0x0000000000007941 */ /* 0x000fea0003800200 */
.L_x_87:
[C-C-:B------:R-:W-:Y:S01]  /*0af0*/  FADD R3, R28.reuse, -R29.reuse ;  /* 0x8000001d1c037221 */ /* 0x140fe20000000000 */
[----:B------:R-:W-:Y:S01]  /*0b00*/  FADD R28, -R28, -R29 ;  /* 0x8000001d1c1c7221 */ /* 0x000fe20000000100 */
[----:B------:R-:W-:Y:S01]  /*0b10*/  UIADD3 UR6, UPT, UPT, UR6, 0x2, URZ ;  /* 0x0000000206067890 */ /* 0x000fe2000fffe0ff */
[----:B------:R-:W-:Y:S01]  /*0b20*/  IADD3 R18, P2, PT, R18, 0x8, RZ ;  /* 0x0000000812127810 */ /* 0x000fe20007f5e0ff */
[----:B-----5:R-:W-:Y:S01]  /*0b30*/  FMUL R0, R3, R0 ;  /* 0x0000000003007220 */ /* 0x020fe20000400000 */
[----:B------:R-:W-:Y:S01]  /*0b40*/  IMAD.U32 R3, RZ, RZ, UR28 ;  /* 0x0000001cff037e24 */ /* 0x000fe2000f8e00ff */
[----:B------:R-:W-:Y:S02]  /*0b50*/  UISETP.NE.AND UP0, UPT, UR6, URZ, UPT ;  /* 0x000000ff0600728c */ /* 0x000fe4000bf05270 */
[----:B------:R-:W-:Y:S01]  /*0b60*/  FFMA R27, R27, R2, R0 ;  /* 0x000000021b1b7223 */ /* 0x000fe20000000000 */
[----:B------:R-:W-:Y:S01]  /*0b70*/  MOV R0, UR29 ;  /* 0x0000001d00007c02 */ /* 0x000fe20008000f00 */
[----:B------:R-:W-:-:S02]  /*0b80*/  UIADD3 UR28, UP1, UPT, UR28, UR18, URZ ;  /* 0x000000121c1c7290 */ /* 0x000fc4000ff3e0ff */
[----:B------:R-:W-:Y:S01]  /*0b90*/  IADD3 R2, P0, P1, R3, UR18, R12 ;  /* 0x0000001203027c10 */ /* 0x000fe2000f91e00c */
[----:B------:R-:W-:Y:S01]  /*0ba0*/  FFMA R27, R28, R24, R27 ;  /* 0x000000181c1b7223 */ /* 0x000fe2000000001b */
[----:B------:R-:W-:Y:S01]  /*0bb0*/  IMAD.X R19, RZ, RZ, R19, P2 ;  /* 0x000000ffff137224 */ /* 0x000fe200010e0613 */
[----:B------:R-:W-:Y:S01]  /*0bc0*/  UIADD3 UR4, UPT, UPT, UR4, 0x2, URZ ;  /* 0x0000000204047890 */ /* 0x000fe2000fffe0ff */
[----:B------:R-:W-:Y:S01]  /*0bd0*/  IADD3.X R3, PT, PT, R0, UR19, R11, P0, P1 ;  /* 0x0000001300037c10 */ /* 0x000fe200087e240b */
[----:B------:R-:W-:Y:S01]  /*0be0*/  UIADD3.X UR29, UPT, UPT, UR29, UR19, URZ, UP1, !UPT ;  /* 0x000000131d1d7290 */ /* 0x000fe20008ffe4ff */
[----:B-1----:R-:W-:Y:S02]  /*0bf0*/  FMNMX R22, R8, R27, !PT ;  /* 0x0000001b08167209 */ /* 0x002fe40007800000 */
[----:B------:R-:W-:Y:S02]  /*0c00*/  IADD3 R16, P0, PT, R16, 0x8, RZ ;  /* 0x0000000810107810 */ /* 0x000fe40007f1e0ff */
[----:B------:R-:W-:Y:S01]  /*0c10*/  IADD3 R20, P1, PT, R20, 0x8, RZ ;  /* 0x0000000814147810 */ /* 0x000fe20007f3e0ff */
[----:B------:R1:W-:Y:S02]  /*0c20*/  STG.E desc[UR26][R2.64], R22 ;  /* 0x0000001602007986 */ /* 0x0003e4000c10191a */
[----:B------:R-:W-:Y:S01]  /*0c30*/  IMAD.X R17, RZ, RZ, R17, P0 ;  /* 0x000000ffff117224 */ /* 0x000fe200000e0611 */
[----:B------:R-:W-:Y:S01]  /*0c40*/  BAR.SYNC.DEFER_BLOCKING 0x0 ;  /* 0x0000000000007b1d */ /* 0x000fe20000010000 */
[----:B0-----:R-:W-:-:S02]  /*0c50*/  IADD3 R14, P0, PT, R14, 0x8, RZ ;  /* 0x000000080e0e7810 */ /* 0x001fc40007f1e0ff */
[----:B------:R-:W-:-:S03]  /*0c60*/  IADD3.X R21, PT, PT, RZ, R21, RZ, P1, !PT ;  /* 0x00000015ff157210 */ /* 0x000fc60000ffe4ff */
[----:B------:R-:W-:Y:S01]  /*0c70*/  IMAD.X R15, RZ, RZ, R15, P0 ;  /* 0x000000ffff0f7224 */ /* 0x000fe200000e060f */
[----:B-1----:R-:W-:-:S04]  /*0c80*/  MOV R3, UR24 ;  /* 0x0000001800037c02 */ /* 0x002fc80008000f00 */
[----:B------:R-:W-:Y:S01]  /*0c90*/  LEA R10, R3, R10, 0x1 ;  /* 0x0000000a030a7211 */ /* 0x000fe200078e08ff */
[----:B------:R-:W-:Y:S06]  /*0ca0*/  BRA.U UP0, `(.L_x_90) ;  /* 0xfffffff900087547 */ /* 0x000fec000b83ffff */
[----:B------:R-:W-:-:S12]  /*0cb0*/  UIADD3 UR12, UPT, UPT, UR4, 0x1, URZ ;  /* 0x00000001040c7890 */ /* 0x000fd8000fffe0ff */
.L_x_79:
[----:B------:R-:W-:-:S04]  /*0cc0*/  ULOP3.LUT UR4, UR30, 0x1, URZ, 0xc0, !UPT ;  /* 0x000000011e047892 */ /* 0x000fc8000f8ec0ff */
[----:B------:R-:W-:-:S06]  /*0cd0*/  UISETP.NE.U32.AND UP0, UPT, UR4, 0x1, UPT ;  /* 0x000000010400788c */ /* 0x000fcc000bf05070 */
[----:B------:R-:W-:-:S13]  /*0ce0*/  PLOP3.LUT P0, PT, PT, PT, UP0, 0x80, 0x8 ;  /* 0x000000000008781c */ /* 0x000fda0003f0f008 */
[----:B------:R-:W-:Y:S05]  /*0cf0*/  @P0 EXIT ;  /* 0x000000000000094d */ /* 0x000fea0003800000 */
[----:B------:R-:W0:Y:S01]  /*0d00*/  LDC.64 R2, c[0x0][0x3a0] ;  /* 0x0000e800ff027b82 */ /* 0x000e220000000a00 */
[----:B------:R-:W-:Y:S01]  /*0d10*/  IMAD.U32 R9, RZ, RZ, UR12 ;  /* 0x0000000cff097e24 */ /* 0x000fe2000f8e00ff */
[----:B------:R-:W1:Y:S03]  /*0d20*/  LDCU.128 UR4, c[0x0][0x390] ;  /* 0x00007200ff0477ac */ /* 0x000e660008000c00 */
[----:B------:R-:W-:Y:S01]  /*0d30*/  IMAD R9, R9, UR24, R4 ;  /* 0x0000001809097c24 */ /* 0x000fe2000f8e0204 */
[----:B------:R-:W2:Y:S02]  /*0d40*/  LDCU.128 UR8, c[0x0][0x3b0] ;  /* 0x00007600ff0877ac */ /* 0x000ea40008000c00 */
[----:B------:R-:W3:Y:S01]  /*0d50*/  LDC R17, c[0x0][0x3ac] ;  /* 0x0000eb00ff117b82 */ /* 0x000ee20000000800 */
        /* <DEDUP_REMOVED lines=11> */
[----:B------:R-:W-:Y:S01]  /*0e10*/  MOV R10, UR4 ;  /* 0x00000004000a7c02 */ /* 0x000fe20008000f00 */
[----:B------:R-:W-:-:S05]  /*0e20*/  IMAD.U32 R11, RZ, RZ, UR5 ;  /* 0x00000005ff0b7e24 */ /* 0x000fca000f8e00ff */
        /* <DEDUP_REMOVED lines=21> */
[----:B-----5:R-:W-:Y:S05]  /*0f80*/  CALL.REL.NOINC `($__internal_3_$__cuda_sm3x_div_rn_noftz_f32_slowpath) ;  /* 0x0000000000887944 */ /* 0x020fea0003c00000 */
[----:B------:R-:W-:-:S07]  /*0f90*/  MOV R5, R0 ;  /* 0x0000000000057202 */ /* 0x000fce0000000f00 */
.L_x_92:
[----:B------:R-:W-:Y:S05]  /*0fa0*/  BSYNC.RECONVERGENT B0 ;  /* 0x0000000000007941 */ /* 0x000fea0003800200 */
.L_x_91:
[----:B------:R-:W0:Y:S01]  /*0fb0*/  LDC R0, c[0x0][0x3a8] ;  /* 0x0000ea00ff007b82 */ /* 0x000e220000000800 */
[----:B------:R-:W-:Y:S01]  /*0fc0*/  BSSY.RECONVERGENT B0, `(.L_x_93) ;  /* 0x0000010000007945 */ /* 0x000fe20003800200 */
[----:B0-----:R-:W-:-:S04]  /*0fd0*/  FFMA R0, R9, R0, 1 ;  /* 0x3f80000009007423 */ /* 0x001fc80000000000 */
[----:B------:R-:W-:Y:S01]  /*0fe0*/  FFMA R12, R5, 2, R0 ;  /* 0x40000000050c7823 */ /* 0x000fe20000000000 */
[----:B------:R-:W-:Y:S06]  /*0ff0*/  @!P2 BRA `(.L_x_94) ;  /* 0x000000000018a947 */ /* 0x000fec0003800000 */
[----:B------:R-:W-:-:S04]  /*1000*/  LEA R2, P0, R4, UR28, 0x2 ;  /* 0x0000001c04027c11 */ /* 0x000fc8000f8010ff */
[C---:B------:R-:W-:Y:S02]  /*1010*/  LEA.HI.X R3, R4.reuse, UR29, R7, 0x2, P0 ;  /* 0x0000001d04037c11 */ /* 0x040fe400080f1407 */
[----:B------:R-:W-:-:S03]  /*1020*/  ISETP.NE.AND P0, PT, R4, UR15, PT ;  /* 0x0000000f04007c0c */ /* 0x000fc6000bf05270 */
[----:B------:R0:W5:Y:S10]  /*1030*/  LDG.E R0, desc[UR26][R2.64+-0x4] ;  /* 0xfffffc1a02007981 */ /* 0x000174000c1e1900 */
[----:B-----5:R0:W5:Y:S01]  /*1040*/  @P0 LDG.E R10, desc[UR26][R2.64+0x4] ;  /* 0x0000041a020a0981 */ /* 0x020162000c1e1900 */
[----:B------:R-:W-:Y:S05]  /*1050*/  BRA `(.L_x_95) ;  /* 0x0000000000187947 */ /* 0x000fea0003800000 */
.L_x_94:
[----:B-----5:R-:W-:Y:S01]  /*1060*/  IMAD.U32 R10, RZ, RZ, UR28 ;  /* 0x0000001cff0a7e24 */ /* 0x020fe2000f8e00ff */
[----:B------:R-:W-:Y:S01]  /*1070*/  MOV R2, UR8 ;  /* 0x0000000800027c02 */ /* 0x000fe20008000f00 */
[----:B------:R-:W-:Y:S01]  /*1080*/  IMAD.U32 R3, RZ, RZ, UR9 ;  /* 0x00000009ff037e24 */ /* 0x000fe2000f8e00ff */
[----:B------:R-:W-:-:S04]  /*1090*/  MOV R11, UR29 ;  /* 0x0000001d000b7c02 */ /* 0x000fc80008000f00 */
[----:B------:R1:W5:Y:S04]  /*10a0*/  LDG.E.CONSTANT R0, desc[UR26][R2.64] ;  /* 0x0000001a02007981 */ /* 0x000368000c1e9900 */
[----:B------:R1:W5:Y:S02]  /*10b0*/  LDG.E R10, desc[UR26][R10.64+0x4] ;  /* 0x0000041a0a0a7981 */ /* 0x000364000c1e1900 */
.L_x_95:
[----:B------:R-:W-:Y:S05]  /*10c0*/  BSYNC.RECONVERGENT B0 ;  /* 0x0000000000007941 */ /* 0x000fea0003800200 */
.L_x_93:
[----:B------:R-:W2:Y:S01]  /*10d0*/  LDCU UR4, c[0x0][0x3c0] ;  /* 0x00007800ff0477ac */ /* 0x000ea20008000800 */
[C-C-:B01----:R-:W-:Y:S01]  /*10e0*/  FADD R3, R6.reuse, -R5.reuse ;  /* 0x8000000506037221 */ /* 0x143fe20000000000 */
[----:B------:R-:W-:-:S03]  /*10f0*/  FADD R6, -R6, -R5 ;  /* 0x8000000506067221 */ /* 0x000fc60000000100 */
[----:B-----5:R-:W-:-:S04]  /*1100*/  FMUL R3, R3, R0 ;  /* 0x0000000003037220 */ /* 0x020fc80000400000 */
[----:B------:R-:W-:-:S04]  /*1110*/  FFMA R3, R12, R22, R3 ;  /* 0x000000160c037223 */ /* 0x000fc80000000003 */
[----:B------:R-:W-:Y:S01]  /*1120*/  FFMA R5, R6, R10, R3 ;  /* 0x0000000a06057223 */ /* 0x000fe20000000003 */
[----:B--2---:R-:W-:-:S04]  /*1130*/  IADD3 R4, P0, PT, R4, UR4, RZ ;  /* 0x0000000404047c10 */ /* 0x004fc8000ff1e0ff */
[----:B------:R-:W-:Y:S02]  /*1140*/  FMNMX R5, R8, R5, !PT ;  /* 0x0000000508057209 */ /* 0x000fe40007800000 */
[----:B------:R-:W-:Y:S02]  /*1150*/  IADD3.X R7, PT, PT, R7, UR31, RZ, P0, !PT ;  /* 0x0000001f07077c10 */ /* 0x000fe400087fe4ff */
[----:B------:R-:W-:-:S04]  /*1160*/  LEA R2, P0, R4, UR28, 0x2 ;  /* 0x0000001c04027c11 */ /* 0x000fc8000f8010ff */
[----:B------:R-:W-:-:S05]  /*1170*/  LEA.HI.X R3, R4, UR29, R7, 0x2, P0 ;  /* 0x0000001d04037c11 */ /* 0x000fca00080f1407 */
[----:B------:R-:W-:Y:S01]  /*1180*/  STG.E desc[UR26][R2.64], R5 ;  /* 0x0000000502007986 */ /* 0x000fe2000c10191a */
[----:B------:R-:W-:Y:S06]  /*1190*/  BAR.SYNC.DEFER_BLOCKING 0x0 ;  /* 0x0000000000007b1d */ /* 0x000fec0000010000 */
[----:B------:R-:W-:Y:S05]  /*11a0*/  EXIT ;  /* 0x000000000000794d */ /* 0x000fea0003800000 */
        .weak           $__internal_3_$__cuda_sm3x_div_rn_noftz_f32_slowpath
        .type           $__internal_3_$__cuda_sm3x_div_rn_noftz_f32_slowpath,@function
        .size           $__internal_3_$__cuda_sm3x_div_rn_noftz_f32_slowpath,(.L_x_118 - $__internal_3_$__cuda_sm3x_div_rn_noftz_f32_slowpath)
$__internal_3_$__cuda_sm3x_div_rn_noftz_f32_slowpath:
        /* <DEDUP_REMOVED lines=9> */
[----:B------:R-:W-:Y:S01]  /*1240*/  @!P0 IMAD.MOV.U32 R26, RZ, RZ, RZ ;  /* 0x000000ffff1a8224 */ /* 0x000fe200078e00ff */
        /* <DEDUP_REMOVED lines=24> */
.L_x_97:
[----:B------:R-:W-:Y:S01]  /*13d0*/  LEA R33, R25, 0xc0800000, 0x17 ;  /* 0xc080000019217811 */ /* 0x000fe200078eb8ff */
[----:B------:R-:W-:Y:S01]  /*13e0*/  BSSY.RECONVERGENT B2, `(.L_x_102) ;  /* 0x0000036000027945 */ /* 0x000fe20003800200 */
[----:B------:R-:W-:-:S03]  /*13f0*/  IADD3 R32, PT, PT, R29, -0x7f, RZ ;  /* 0xffffff811d207810 */ /* 0x000fc60007ffe0ff */
[----:B------:R-:W-:Y:S01]  /*1400*/  IMAD.IADD R33, R0, 0x1, -R33 ;  /* 0x0000000100217824 */ /* 0x000fe200078e0a21 */
[C---:B------:R-:W-:Y:S01]  /*1410*/  IADD3 R25, PT, PT, R32.reuse, 0x7f, -R25 ;  /* 0x0000007f20197810 */ /* 0x040fe20007ffe819 */
[----:B------:R-:W-:Y:S02]  /*1420*/  IMAD R0, R32, -0x800000, R3 ;  /* 0xff80000020007824 */ /* 0x000fe400078e0203 */
[----:B------:R-:W0:Y:S01]  /*1430*/  MUFU.RCP R30, R33 ;  /* 0x00000021001e7308 */ /* 0x000e220000001000 */
[----:B------:R-:W-:Y:S01]  /*1440*/  FADD.FTZ R31, -R33, -RZ ;  /* 0x800000ff211f7221 */ /* 0x000fe20000010100 */
[----:B------:R-:W-:-:S03]  /*1450*/  IMAD.IADD R25, R25, 0x1, R26 ;  /* 0x0000000119197824 */ /* 0x000fc600078e021a */
[----:B0-----:R-:W-:-:S04]  /*1460*/  FFMA R29, R30, R31, 1 ;  /* 0x3f8000001e1d7423 */ /* 0x001fc8000000001f */
        /* <DEDUP_REMOVED lines=22> */
[----:B------:R-:W-:Y:S02]  /*15d0*/  IADD3 R30, PT, PT, R3, 0x20, RZ ;  /* 0x00000020031e7810 */ /* 0x000fe40007ffe0ff */
[----:B------:R-:W-:Y:S02]  /*15e0*/  LOP3.LUT R25, R25, 0x7fffff, RZ, 0xc0, !PT ;  /* 0x007fffff19197812 */ /* 0x000fe400078ec0ff */
[----:B------:R-:W-:Y:S02]  /*15f0*/  ISETP.NE.AND P3, PT, R3, RZ, PT ;  /* 0x000000ff0300720c */ /* 0x000fe40003f65270 */
[----:B------:R-:W-:Y:S02]  /*1600*/  LOP3.LUT R25, R25, 0x800000, RZ, 0xfc, !PT ;  /* 0x0080000019197812 */ /* 0x000fe400078efcff */
[----:B------:R-:W-:Y:S01]  /*1610*/  ISETP.NE.AND P1, PT, R3, RZ, PT ;  /* 0x000000ff0300720c */ /* 0x000fe20003f25270 */
[----:B------:R-:W-:Y:S01]  /*1620*/  IMAD.MOV R3, RZ, RZ, -R3 ;  /* 0x000000ffff037224 */ /* 0x000fe200078e0a03 */
[----:B------:R-:W-:-:S02]  /*1630*/  SHF.L.U32 R30, R25, R30, RZ ;  /* 0x0000001e191e7219 */ /* 0x000fc400000006ff */
[----:B------:R-:W-:Y:S02]  /*1640*/  FSETP.NEU.FTZ.AND P0, PT, R26, R29, PT ;  /* 0x0000001d1a00720b */ /* 0x000fe40003f1d000 */
[----:B------:R-:W-:Y:S02]  /*1650*/  SEL R26, R3, RZ, P3 ;  /* 0x000000ff031a7207 */ /* 0x000fe40001800000 */
[----:B------:R-:W-:Y:S02]  /*1660*/  ISETP.NE.AND P1, PT, R30, RZ, P1 ;  /* 0x000000ff1e00720c */ /* 0x000fe40000f25270 */
[----:B------:R-:W-:Y:S02]  /*1670*/  SHF.R.U32.HI R26, RZ, R26, R25 ;  /* 0x0000001aff1a7219 */ /* 0x000fe40000011619 */
[----:B------:R-:W-:Y:S02]  /*1680*/  PLOP3.LUT P0, PT, P0, P1, PT, 0xf8, 0x8f ;  /* 0x00000000008f781c */ /* 0x000fe40000703f70 */
[----:B------:R-:W-:-:S02]  /*1690*/  SHF.R.U32.HI R3, RZ, 0x1, R26 ;  /* 0x00000001ff037819 */ /* 0x000fc4000001161a */
[----:B------:R-:W-:-:S04]  /*16a0*/  SEL R30, RZ, 0x1, !P0 ;  /* 0x00000001ff1e7807 */ /* 0x000fc80004000000 */
[----:B------:R-:W-:-:S04]  /*16b0*/  LOP3.LUT R25, R30, 0x1, R3, 0xf8, !PT ;  /* 0x000000011e197812 */ /* 0x000fc800078ef803 */
[----:B------:R-:W-:-:S04]  /*16c0*/  LOP3.LUT R26, R25, R26, RZ, 0xc0, !PT ;  /* 0x0000001a191a7212 */ /* 0x000fc800078ec0ff */
[----:B------:R-:W-:-:S04]  /*16d0*/  IADD3 R3, PT, PT, R3, R26, RZ ;  /* 0x0000001a03037210 */ /* 0x000fc80007ffe0ff */
[----:B------:R-:W-:Y:S01]  /*16e0*/  LOP3.LUT R0, R3, R0, RZ, 0xfc, !PT ;  /* 0x0000000003007212 */ /* 0x000fe200078efcff */
[----:B------:R-:W-:Y:S06]  /*16f0*/  BRA `(.L_x_105) ;  /* 0x0000000000107947 */ /* 0x000fec0003800000 */
.L_x_104:
[----:B------:R-:W-:-:S04]  /*1700*/  LOP3.LUT R0, R0, 0x80000000, RZ, 0xc0, !PT ;  /* 0x8000000000007812 */ /* 0x000fc800078ec0ff */
[----:B------:R-:W-:Y:S01]  /*1710*/  LOP3.LUT R0, R0, 0x7f800000, RZ, 0xfc, !PT ;  /* 0x7f80000000007812 */ /* 0x000fe200078efcff */
[----:B------:R-:W-:Y:S06]  /*1720*/  BRA `(.L_x_105) ;  /* 0x0000000000047947 */ /* 0x000fec0003800000 */
.L_x_103:
[----:B------:R-:W-:-:S07]  /*1730*/  IMAD R0, R25, 0x800000, R0 ;  /* 0x0080000019007824 */ /* 0x000fce00078e0200 */
.L_x_105:
[----:B------:R-:W-:Y:S05]  /*1740*/  BSYNC.RECONVERGENT B2 ;  /* 0x0000000000027941 */ /* 0x000fea0003800200 */
.L_x_102:
[----:B------:R-:W-:Y:S05]  /*1750*/  BRA `(.L_x_106) ;  /* 0x0000000000207947 */ /* 0x000fea0003800000 */
.L_x_101:
[----:B------:R-:W-:-:S04]  /*1760*/  LOP3.LUT R0, R0, 0x80000000, R3, 0x48, !PT ;  /* 0x8000000000007812 */ /* 0x000fc800078e4803 */
[----:B------:R-:W-:Y:S01]  /*1770*/  LOP3.LUT R0, R0, 0x7f800000, RZ, 0xfc, !PT ;  /* 0x7f80000000007812 */ /* 0x000fe200078efcff */
[----:B------:R-:W-:Y:S06]  /*1780*/  BRA `(.L_x_106) ;  /* 0x0000000000147947 */ /* 0x000fec0003800000 */
.L_x_100:
[----:B------:R-:W-:Y:S01]  /*1790*/  LOP3.LUT R0, R0, 0x80000000, R3, 0x48, !PT ;  /* 0x8000000000007812 */ /* 0x000fe200078e4803 */
[----:B------:R-:W-:Y:S06]  /*17a0*/  BRA `(.L_x_106) ;  /* 0x00000000000c7947 */ /* 0x000fec0003800000 */
.L_x_99:
[----:B------:R-:W0:Y:S01]  /*17b0*/  MUFU.RSQ R0, -QNAN ;  /* 0xffc0000000007908 */ /* 0x000e220000001400 */
[----:B------:R-:W-:Y:S05]  /*17c0*/  BRA `(.L_x_106) ;  /* 0x0000000000047947 */ /* 0x000fea0003800000 */
.L_x_98:
[----:B------:R-:W-:-:S07]  /*17d0*/  FADD.FTZ R0, R3, R0 ;  /* 0x0000000003007221 */ /* 0x000fce0000010000 */
.L_x_106:
[----:B------:R-:W-:Y:S05]  /*17e0*/  BSYNC.RECONVERGENT B1 ;  /* 0x0000000000017941 */ /* 0x000fea0003800200 */
.L_x_96:
[----:B------:R-:W-:-:S04]  /*17f0*/  HFMA2 R3, -RZ, RZ, 0, 0 ;  /* 0x00000000ff037431 */ /* 0x000fc800000001ff */
[----:B0-----:R-:W-:Y:S05]  /*1800*/  RET.REL.NODEC R2 `(_Z23ExplicitKernel_AmericanPfPKfS1_S1_S1_ffS1_S1_ii) ;  /* 0xffffffe402fc7950 */ /* 0x001fea0003c3ffff */
.L_x_107:
        /* <DEDUP_REMOVED lines=15> */
.L_x_118:


//--------------------- .text._Z23MinBoundary_AmericanPutPfffi --------------------------
	.section	.text._Z23MinBoundary_AmericanPutPfffi,"ax",@progbits
	.align	128
        .global         _Z23MinBoundary_AmericanPutPfffi
        .type           _Z23MinBoundary_AmericanPutPfffi,@function
        .size           _Z23MinBoundary_AmericanPutPfffi,(.L_x_123 - _Z23MinBoundary_AmericanPutPfffi)
        .other          _Z23MinBoundary_AmericanPutPfffi,@"STO_CUDA_ENTRY STV_DEFAULT"
_Z23MinBoundary_AmericanPutPfffi:
.text._Z23MinBoundary_AmericanPutPfffi:
        /* <DEDUP_REMOVED lines=8> */
[----:B------:R-:W0:Y:S01]  /*0080*/  LDC.64 R6, c[0x0][0x388] ;  /* 0x0000e200ff067b82 */ /* 0x000e220000000a00 */
[----:B------:R-:W1:Y:S07]  /*0090*/  LDCU.64 UR4, c[0x0][0x358] ;  /* 0x00006b00ff0477ac */ /* 0x000e6e0008000a00 */
[----:B------:R-:W2:Y:S01]  /*00a0*/  LDC.64 R2, c[0x0][0x380] ;  /* 0x0000e000ff027b82 */ /* 0x000ea20000000a00 */
[----:B0-----:R-:W-:Y:S01]  /*00b0*/  FADD R7, R7, -R6 ;  /* 0x8000000607077221 */ /* 0x001fe20000000000 */
[----:B--2---:R-:W-:-:S05]  /*00c0*/  IMAD.WIDE R2, R5, 0x4, R2 ;  /* 0x0000000405027825 */ /* 0x004fca00078e0202 */
[----:B-1----:R-:W-:Y:S01]  /*00d0*/  STG.E desc[UR4][R2.64], R7 ;  /* 0x0000000702007986 */ /* 0x002fe2000c101904 */
[----:B------:R-:W-:Y:S05]  /*00e0*/  EXIT ;  /* 0x000000000000794d */ /* 0x000fea0003800000 */
.L_x_108:
        /* <DEDUP_REMOVED lines=9> */
.L_x_123:


//--------------------- .text._Z23MinBoundary_EuropeanPutPfffPKfS1_fi --------------------------
	.section	.text._Z23MinBoundary_EuropeanPutPfffPKfS1_fi,"ax",@progbits
	.align	128
        .global         _Z23MinBoundary_EuropeanPutPfffPKfS1_fi
        .type           _Z23MinBoundary_EuropeanPutPfffPKfS1_fi,@function
        .size           _Z23MinBoundary_EuropeanPutPfffPKfS1_fi,(.L_x_124 - _Z23MinBoundary_EuropeanPutPfffPKfS1_fi)
        .other          _Z23MinBoundary_EuropeanPutPfffPKfS1_fi,@"STO_CUDA_ENTRY STV_DEFAULT"
_Z23MinBoundary_EuropeanPutPfffPKfS1_fi:
.text._Z23MinBoundary_EuropeanPutPfffPKfS1_fi:
        /* <DEDUP_REMOVED lines=9> */
[----:B------:R-:W1:Y:S01]  /*0090*/  LDCU.64 UR4, c[0x0][0x358] ;  /* 0x00006b00ff0477ac */ /* 0x000e620008000a00 */
[----:B------:R-:W2:Y:S06]  /*00a0*/  LDCU UR6, c[0x0][0x388] ;  /* 0x00007100ff0677ac */ /* 0x000eac0008000800 */
[----:B------:R-:W3:Y:S01]  /*00b0*/  LDC.64 R4, c[0x0][0x390] ;  /* 0x0000e400ff047b82 */ /* 0x000ee20000000a00 */
[----:B------:R-:W4:Y:S07]  /*00c0*/  LDCU UR7, c[0x0][0x3a0] ;  /* 0x00007400ff0777ac */ /* 0x000f2e0008000800 */
[----:B------:R-:W5:Y:S01]  /*00d0*/  LDC.64 R6, c[0x0][0x380] ;  /* 0x0000e000ff067b82 */ /* 0x000f620000000a00 */
[----:B0-----:R-:W-:-:S06]  /*00e0*/  IMAD.WIDE R2, R9, 0x4, R2 ;  /* 0x0000000409027825 */ /* 0x001fcc00078e0202 */
[----:B-1----:R-:W2:Y:S01]  /*00f0*/  LDG.E.CONSTANT R2, desc[UR4][R2.64] ;  /* 0x0000000402027981 */ /* 0x002ea2000c1e9900 */
[----:B---3--:R-:W-:-:S06]  /*0100*/  IMAD.WIDE R4, R9, 0x4, R4 ;  /* 0x0000000409047825 */ /* 0x008fcc00078e0204 */
[----:B------:R-:W3:Y:S01]  /*0110*/  LDG.E.CONSTANT R4, desc[UR4][R4.64] ;  /* 0x0000000404047981 */ /* 0x000ee2000c1e9900 */
[----:B--2---:R-:W-:-:S05]  /*0120*/  FMUL R0, R2, 1.4426950216293334961 ;  /* 0x3fb8aa3b02007820 */ /* 0x004fca0000400000 */
[----:B------:R-:W-:Y:S01]  /*0130*/  FSETP.GEU.AND P0, PT, R0, -126, PT ;  /* 0xc2fc00000000780b */ /* 0x000fe20003f0e000 */
[----:B---3--:R-:W-:-:S05]  /*0140*/  FMUL R10, R4, 1.4426950216293334961 ;  /* 0x3fb8aa3b040a7820 */ /* 0x008fca0000400000 */
[----:B------:R-:W-:-:S07]  /*0150*/  FSETP.GEU.AND P1, PT, R10, -126, PT ;  /* 0xc2fc00000a00780b */ /* 0x000fce0003f2e000 */
[----:B------:R-:W-:-:S04]  /*0160*/  @!P0 FMUL R0, R0, 0.5 ;  /* 0x3f00000000008820 */ /* 0x000fc80000400000 */
[----:B------:R-:W0:Y:S02]  /*0170*/  MUFU.EX2 R8, R0 ;  /* 0x0000000000087308 */ /* 0x000e240000000800 */
[----:B------:R-:W-:-:S06]  /*0180*/  @!P1 FMUL R10, R10, 0.5 ;  /* 0x3f0000000a0a9820 */ /* 0x000fcc0000400000 */
[----:B------:R-:W1:Y:S01]  /*0190*/  MUFU.EX2 R11, R10 ;  /* 0x0000000a000b7308 */ /* 0x000e620000000800 */
[----:B-----5:R-:W-:-:S04]  /*01a0*/  IMAD.WIDE R2, R9, 0x4, R6 ;  /* 0x0000000409027825 */ /* 0x020fc800078e0206 */
[----:B0-----:R-:W-:-:S04]  /*01b0*/  @!P0 FMUL R8, R8, R8 ;  /* 0x0000000808088220 */ /* 0x001fc80000400000 */
[----:B------:R-:W-:Y:S01]  /*01c0*/  FMUL R8, R8, UR6 ;  /* 0x0000000608087c20 */ /* 0x000fe20008400000 */
[----:B-1----:R-:W-:-:S04]  /*01d0*/  @!P1 FMUL R11, R11, R11 ;  /* 0x0000000b0b0b9220 */ /* 0x002fc80000400000 */
[----:B----4-:R-:W-:-:S05]  /*01e0*/  FFMA R11, R11, UR7, -R8 ;  /* 0x000000070b0b7c23 */ /* 0x010fca0008000808 */
[----:B------:R-:W-:Y:S01]  /*01f0*/  STG.E desc[UR4][R2.64], R11 ;  /* 0x0000000b02007986 */ /* 0x000fe2000c101904 */
[----:B------:R-:W-:Y:S05]  /*0200*/  EXIT ;  /* 0x000000000000794d */ /* 0x000fea0003800000 */
.L_x_109:
        /* <DEDUP_REMOVED lines=15> */
.L_x_124:


//--------------------- .text._Z24MaxBoundary_AmericanCallPfffi --------------------------
	.section	.text._Z24MaxBoundary_AmericanCallPfffi,"ax",@progbits
	.align	128
        .global         _Z24MaxBoundary_AmericanCallPfffi
        .type           _Z24MaxBoundary_AmericanCallPfffi,@function
        .size           _Z24MaxBoundary_AmericanCallPfffi,(.L_x_125 - _Z24MaxBoundary_AmericanCallPfffi)
        .other          _Z24MaxBoundary_AmericanCallPfffi,@"STO_CUDA_ENTRY STV_DEFAULT"
_Z24MaxBoundary_AmericanCallPfffi:
.text._Z24MaxBoundary_AmericanCallPfffi:
        /* <DEDUP_REMOVED lines=15> */
.L_x_110:
        /* <DEDUP_REMOVED lines=9> */
.L_x_125:


//--------------------- .text._Z24MaxBoundary_EuropeanCallPfffPKfS1_fi --------------------------
	.section	.text._Z24MaxBoundary_EuropeanCallPfffPKfS1_fi,"ax",@progbits
	.align	128
        .global         _Z24MaxBoundary_EuropeanCallPfffPKfS1_fi
        .type           _Z24MaxBoundary_EuropeanCallPfffPKfS1_fi,@function
        .size           _Z24MaxBoundary_EuropeanCallPfffPKfS1_fi,(.L_x_126 - _Z24MaxBoundary_EuropeanCallPfffPKfS1_fi)
        .other          _Z24MaxBoundary_EuropeanCallPfffPKfS1_fi,@"STO_CUDA_ENTRY STV_DEFAULT"
_Z24MaxBoundary_EuropeanCallPfffPKfS1_fi:
.text._Z24MaxBoundary_EuropeanCallPfffPKfS1_fi:
        /* <DEDUP_REMOVED lines=33> */
.L_x_111:
        /* <DEDUP_REMOVED lines=15> */
.L_x_126:


//--------------------- .text._Z3PutPfPKffi       --------------------------
	.section	.text._Z3PutPfPKffi,"ax",@progbits
	.align	128
        .global         _Z3PutPfPKffi
        .type           _Z3PutPfPKffi,@function
        .size           _Z3PutPfPKffi,(.L_x_127 - _Z3PutPfPKffi)
        .other          _Z3PutPfPKffi,@"STO_CUDA_ENTRY STV_DEFAULT"
_Z3PutPfPKffi:
.text._Z3PutPfPKffi:
        /* <DEDUP_REMOVED lines=12> */
[----:B0-----:R-:W-:-:S06]  /*00c0*/  IMAD.WIDE R2, R7, 0x4, R2 ;  /* 0x0000000407027825 */ /* 0x001fcc00078e0202 */
[----:B-1----:R-:W2:Y:S01]  /*00d0*/  LDG.E.CONSTANT R2, desc[UR4][R2.64] ;  /* 0x0000000402027981 */ /* 0x002ea2000c1e9900 */
[----:B---3--:R-:W-:-:S04]  /*00e0*/  IMAD.WIDE R4, R7, 0x4, R4 ;  /* 0x0000000407047825 */ /* 0x008fc800078e0204 */
[----:B--2---:R-:W-:-:S05]  /*00f0*/  FADD R0, -R2, UR6 ;  /* 0x0000000602007e21 */ /* 0x004fca0008000100 */
[----:B------:R-:W-:-:S05]  /*0100*/  FMNMX R7, RZ, R0, !PT ;  /* 0x00000000ff077209 */ /* 0x000fca0007800000 */
[----:B------:R-:W-:Y:S01]  /*0110*/  STG.E desc[UR4][R4.64], R7 ;  /* 0x0000000704007986 */ /* 0x000fe2000c101904 */
[----:B------:R-:W-:Y:S05]  /*0120*/  EXIT ;  /* 0x000000000000794d */ /* 0x000fea0003800000 */
.L_x_112:
        /* <DEDUP_REMOVED lines=13> */
.L_x_127:


//--------------------- .text._Z4CallPfPKffi      --------------------------
	.section	.text._Z4CallPfPKffi,"ax",@progbits
	.align	128
        .global         _Z4CallPfPKffi
        .type           _Z4CallPfPKffi,@function
        .size           _Z4CallPfPKffi,(.L_x_128 - _Z4CallPfPKffi)
        .other          _Z4CallPfPKffi,@"STO_CUDA_ENTRY STV_DEFAULT"
_Z4CallPfPKffi:
.text._Z4CallPfPKffi:
        /* <DEDUP_REMOVED lines=15> */
[----:B--2---:R-:W-:-:S05]  /*00f0*/  FADD R0, R2, -UR6 ;  /* 0x8000000602007e21 */ /* 0x004fca0008000000 */
[----:B------:R-:W-:-:S05]  /*0100*/  FMNMX R7, RZ, R0, !PT ;  /* 0x00000000ff077209 */ /* 0x000fca0007800000 */
[----:B------:R-:W-:Y:S01]  /*0110*/  STG.E desc[UR4][R4.64], R7 ;  /* 0x0000000704007986 */ /* 0x000fe2000c101904 */
[----:B------:R-:W-:Y:S05]  /*0120*/  EXIT ;  /* 0x000000000000794d */ /* 0x000fea0003800000 */
.L_x_113:
        /* <DEDUP_REMOVED lines=13> */
.L_x_128:


//--------------------- .text._Z16Saxis_InitializePfffi --------------------------
	.section	.text._Z16Saxis_InitializePfffi,"ax",@progbits
	.align	128
        .global         _Z16Saxis_InitializePfffi
        .type           _Z16Saxis_InitializePfffi,@function
        .size           _Z16Saxis_InitializePfffi,(.L_x_129 - _Z16Saxis_InitializePfffi)
        .other          _Z16Saxis_InitializePfffi,@"STO_CUDA_ENTRY STV_DEFAULT"
_Z16Saxis_InitializePfffi:
.text._Z16Saxis_InitializePfffi:
        /* <DEDUP_REMOVED lines=10> */
[----:B------:R-:W-:-:S06]  /*00a0*/  I2FP.F32.S32 R7, R5 ;  /* 0x0000000500077245 */ /* 0x000fcc0000201400 */
[----:B------:R-:W2:Y:S01]  /*00b0*/  LDC.64 R2, c[0x0][0x380] ;  /* 0x0000e000ff027b82 */ /* 0x000ea20000000a00 */
[----:B0-----:R-:W-:Y:S01]  /*00c0*/  FFMA R7, R7, R9, R8 ;  /* 0x0000000907077223 */ /* 0x001fe20000000008 */
[----:B--2---:R-:W-:-:S05]  /*00d0*/  IMAD.WIDE R2, R5, 0x4, R2 ;  /* 0x0000000405027825 */ /* 0x004fca00078e0202 */
[----:B-1----:R-:W-:Y:S01]  /*00e0*/  STG.E desc[UR4][R2.64], R7 ;  /* 0x0000000702007986 */ /* 0x002fe2000c101904 */
[----:B------:R-:W-:Y:S05]  /*00f0*/  EXIT ;  /* 0x000000000000794d */ /* 0x000fea0003800000 */
.L_x_114:
        /* <DEDUP_REMOVED lines=16> */
.L_x_129:


//--------------------- .nv.shared._Z23ImplicitKernel_AmericanPfPKfS1_S1_S1_S1_S1_S1_ffii --------------------------
	.section	.nv.shared._Z23ImplicitKernel_AmericanPfPKfS1_S1_S1_S1_S1_S1_ffii,"aw",@nobits
	.sectionflags	@""
	.align	16
	.zero		1024


//--------------------- .nv.shared.reserved.0     --------------------------
	.section	.nv.shared.reserved.0,"aw",@nobits
	.weak		__nv_reservedSMEM_offset_0_alias
	.size		__nv_reservedSMEM_offset_0_alias, 0, 64
	.other		__nv_reservedSMEM_offset_0_alias,@"STO_CUDA_RESERVED_SHARED STV_DEFAULT"
__nv_reservedSMEM_offset_0_alias:
	.zero		0
	.zero		64


//--------------------- .nv.shared._Z23ImplicitKernel_EuropeanPfPKfS1_S1_S1_S1_S1_ffii --------------------------
	.section	.nv.shared._Z23ImplicitKernel_EuropeanPfPKfS1_S1_S1_S1_S1_ffii,"aw",@nobits
	.sectionflags	@""
	.align	16
	.zero		1024


//--------------------- .nv.shared._Z23ExplicitKernel_EuropeanPfPKfS1_S1_S1_ffS1_S1_ii --------------------------
	.section	.nv.shared._Z23ExplicitKernel_EuropeanPfPKfS1_S1_S1_ffS1_S1_ii,"aw",@nobits
	.sectionflags	@""
	.align	16
	.zero		1024


//--------------------- .nv.shared._Z23ExplicitKernel_AmericanPfPKfS1_S1_S1_ffS1_S1_ii --------------------------
	.section	.nv.shared._Z23ExplicitKernel_AmericanPfPKfS1_S1_S1_ffS1_S1_ii,"aw",@nobits
	.sectionflags	@""
	.align	16
	.zero		1024


//--------------------- .nv.shared._Z23MinBoundary_AmericanPutPfffi --------------------------
	.section	.nv.shared._Z23MinBoundary_AmericanPutPfffi,"aw",@nobits
	.sectionflags	@""
	.align	16
	.zero		1024


//--------------------- .nv.shared._Z23MinBoundary_EuropeanPutPfffPKfS1_fi --------------------------
	.section	.nv.shared._Z23MinBoundary_EuropeanPutPfffPKfS1_fi,"aw",@nobits
	.sectionflags	@""
	.align	16
	.zero		1024


//--------------------- .nv.shared._Z24MaxBoundary_AmericanCallPfffi --------------------------
	.section	.nv.shared._Z24MaxBoundary_AmericanCallPfffi,"aw",@nobits
	.sectionflags	@""
	.align	16
	.zero		1024


//--------------------- .nv.shared._Z24MaxBoundary_EuropeanCallPfffPKfS1_fi --------------------------
	.section	.nv.shared._Z24MaxBoundary_EuropeanCallPfffPKfS1_fi,"aw",@nobits
	.sectionflags	@""
	.align	16
	.zero		1024


//--------------------- .nv.shared._Z3PutPfPKffi  --------------------------
	.section	.nv.shared._Z3PutPfPKffi,"aw",@nobits
	.sectionflags	@""
	.align	16
	.zero		1024


//--------------------- .nv.shared._Z4CallPfPKffi --------------------------
	.section	.nv.shared._Z4CallPfPKffi,"aw",@nobits
	.sectionflags	@""
	.align	16
	.zero		1024


//--------------------- .nv.shared._Z16Saxis_InitializePfffi --------------------------
	.section	.nv.shared._Z16Saxis_InitializePfffi,"aw",@nobits
	.sectionflags	@""
	.align	16
	.zero		1024


//--------------------- .nv.constant0._Z23ImplicitKernel_AmericanPfPKfS1_S1_S1_S1_S1_S1_ffii --------------------------
	.section	.nv.constant0._Z23ImplicitKernel_AmericanPfPKfS1_S1_S1_S1_S1_S1_ffii,"a",@progbits
	.sectionflags	@""
	.align	4
.nv.constant0._Z23ImplicitKernel_AmericanPfPKfS1_S1_S1_S1_S1_S1_ffii:
	.zero		976


//--------------------- .nv.constant0._Z23ImplicitKernel_EuropeanPfPKfS1_S1_S1_S1_S1_ffii --------------------------
	.section	.nv.constant0._Z23ImplicitKernel_EuropeanPfPKfS1_S1_S1_S1_S1_ffii,"a",@progbits
	.sectionflags	@""
	.align	4
.nv.constant0._Z23ImplicitKernel_EuropeanPfPKfS1_S1_S1_S1_S1_ffii:
	.zero		968


//--------------------- .nv.constant0._Z23ExplicitKernel_EuropeanPfPKfS1_S1_S1_ffS1_S1_ii --------------------------
	.section	.nv.constant0._Z23ExplicitKernel_EuropeanPfPKfS1_S1_S1_ffS1_S1_ii,"a",@progbits
	.sectionflags	@""
	.align	4
.nv.constant0._Z23ExplicitKernel_EuropeanPfPKfS1_S1_S1_ffS1_S1_ii:
	.zero		968


//--------------------- .nv.constant0._Z23ExplicitKernel_AmericanPfPKfS1_S1_S1_ffS1_S1_ii --------------------------
	.section	.nv.constant0._Z23ExplicitKernel_AmericanPfPKfS1_S1_S1_ffS1_S1_ii,"a",@progbits
	.sectionflags	@""
	.align	4
.nv.constant0._Z23ExplicitKernel_AmericanPfPKfS1_S1_S1_ffS1_S1_ii:
	.zero		968


//--------------------- .nv.constant0._Z23MinBoundary_AmericanPutPfffi --------------------------
	.section	.nv.constant0._Z23MinBoundary_AmericanPutPfffi,"a",@progbits
	.sectionflags	@""
	.align	4
.nv.constant0._Z23MinBoundary_AmericanPutPfffi:
	.zero		916


//--------------------- .nv.constant0._Z23MinBoundary_EuropeanPutPfffPKfS1_fi --------------------------
	.section	.nv.constant0._Z23MinBoundary_EuropeanPutPfffPKfS1_fi,"a",@progbits
	.sectionflags	@""
	.align	4
.nv.constant0._Z23MinBoundary_EuropeanPutPfffPKfS1_fi:
	.zero		936


//--------------------- .nv.constant0._Z24MaxBoundary_AmericanCallPfffi --------------------------
	.section	.nv.constant0._Z24MaxBoundary_AmericanCallPfffi,"a",@progbits
	.sectionflags	@""
	.align	4
.nv.constant0._Z24MaxBoundary_AmericanCallPfffi:
	.zero		916


//--------------------- .nv.constant0._Z24MaxBoundary_EuropeanCallPfffPKfS1_fi --------------------------
	.section	.nv.constant0._Z24MaxBoundary_EuropeanCallPfffPKfS1_fi,"a",@progbits
	.sectionflags	@""
	.align	4
.nv.constant0._Z24MaxBoundary_EuropeanCallPfffPKfS1_fi:
	.zero		936


//--------------------- .nv.constant0._Z3PutPfPKffi --------------------------
	.section	.nv.constant0._Z3PutPfPKffi,"a",@progbits
	.sectionflags	@""
	.align	4
.nv.constant0._Z3PutPfPKffi:
	.zero		920


//--------------------- .nv.constant0._Z4CallPfPKffi --------------------------
	.section	.nv.constant0._Z4CallPfPKffi,"a",@progbits
	.sectionflags	@""
	.align	4
.nv.constant0._Z4CallPfPKffi:
	.zero		920


//--------------------- .nv.constant0._Z16Saxis_InitializePfffi --------------------------
	.section	.nv.constant0._Z16Saxis_InitializePfffi,"a",@progbits
	.sectionflags	@""
	.align	4
.nv.constant0._Z16Saxis_InitializePfffi:
	.zero		916


//--------------------- SYMBOLS --------------------------

	.type		.nv.reservedSmem.offset0,@object
	.size		.nv.reservedSmem.offset0,0x4
	.type		.nv.reservedSmem.cap,@object
	.size		.nv.reservedSmem.cap,0x4
